	.target	sm_90a

	.elftype	@"ET_EXEC"


//--------------------- .note.nv.tkinfo           --------------------------
	.section	.note.nv.tkinfo,"",@"SHT_NOTE"
	.sectionflags	@"SHF_NOTE_NV_TKINFO"
	.tkinfo
        /*0018*/ 	.word	0x00000002
        /*0030*/ 	.string	""
        /*0030*/ 	.string	"ptxas"
        /*0030*/ 	.string	"Cuda compilation tools, release 13.0, V13.0.88"
        /*0030*/ 	.string	"Build cuda_13.0.r13.0/compiler.36424714_0"
        /*0030*/ 	.string	"-arch sm_90a -m 64 "



//--------------------- .note.nv.cuinfo           --------------------------
	.section	.note.nv.cuinfo,"",@"SHT_NOTE"
	.sectionflags	@"SHF_NOTE_NV_CUINFO"
        /*0018*/ 	.short	0x0002
        /*001a*/ 	.short	0x005a
        /*001c*/ 	.short	0x0082
	.zero		2


//--------------------- .nv.info                  --------------------------
	.section	.nv.info,"",@"SHT_CUDA_INFO"
	.align	4


	//----- nvinfo : EIATTR_REGCOUNT
	.align		4
        /*0000*/ 	.byte	0x04, 0x2f
        /*0002*/ 	.short	(.L_12 - .L_11)
	.align		4
.L_11:
        /*0004*/ 	.word	index@(_ZN7cutlass13device_kernelINS_4gemm6kernel13GemmUniversalIN4cute5tupleIJiiiiEEENS1_10collective13CollectiveMmaINS1_37MainloopSm90TmaGmmaWarpSpecializedFP8ILi7ENS5_IJNS4_1CILi1EEESB_SB_EEENS1_35KernelTmaWarpSpecializedCooperativeEEENS5_IJNSA_ILi128EEESF_SF_EEENS_12float_e4m3_tENS5_IJlSB_lEEESH_SI_NS4_8TiledMMAINS4_8MMA_AtomIJNS4_4SM904GMMA31MMA_64x128x32_F32E4M3E4M3_SS_TNILNSM_7ScaleInE1ELSO_1EEEEEENS4_6LayoutINS5_IJNSA_ILi2EEESB_SB_EEENS5_IJSB_NSA_ILi0EEESU_EEEEENS5_IJNS4_10UnderscoreESX_SX_EEEEENS4_13SM90_TMA_LOADENS4_14ComposedLayoutINS4_7SwizzleILi3ELi4ELi3EEENS4_18smem_ptr_flag_bitsILi8EEENSR_INS5_IJNSA_ILi8EEESF_EEENS5_IJSF_SB_EEEEEEEvNS4_8identityES10_S1A_vS1B_EENS_8epilogue10collective6detail29Sm90TmaWarpSpecializedAdapterINS1E_15DefaultEpilogueISH_SI_SI_NS1D_6thread17LinearCombinationISH_Li1EffLNS1I_9ScaleType4KindE0ELNS_15FloatRoundStyleE2ESH_EENS1_15EpilogueDefaultEEEEEvvEEEEvNT_6ParamsE)
        /*0008*/ 	.word	0x000000a8


	//----- nvinfo : EIATTR_FRAME_SIZE
	.align		4
.L_12:
        /*000c*/ 	.byte	0x04, 0x11
        /*000e*/ 	.short	(.L_14 - .L_13)
	.align		4
.L_13:
        /*0010*/ 	.word	index@(_ZN7cutlass13device_kernelINS_4gemm6kernel13GemmUniversalIN4cute5tupleIJiiiiEEENS1_10collective13CollectiveMmaINS1_37MainloopSm90TmaGmmaWarpSpecializedFP8ILi7ENS5_IJNS4_1CILi1EEESB_SB_EEENS1_35KernelTmaWarpSpecializedCooperativeEEENS5_IJNSA_ILi128EEESF_SF_EEENS_12float_e4m3_tENS5_IJlSB_lEEESH_SI_NS4_8TiledMMAINS4_8MMA_AtomIJNS4_4SM904GMMA31MMA_64x128x32_F32E4M3E4M3_SS_TNILNSM_7ScaleInE1ELSO_1EEEEEENS4_6LayoutINS5_IJNSA_ILi2EEESB_SB_EEENS5_IJSB_NSA_ILi0EEESU_EEEEENS5_IJNS4_10UnderscoreESX_SX_EEEEENS4_13SM90_TMA_LOADENS4_14ComposedLayoutINS4_7SwizzleILi3ELi4ELi3EEENS4_18smem_ptr_flag_bitsILi8EEENSR_INS5_IJNSA_ILi8EEESF_EEENS5_IJSF_SB_EEEEEEEvNS4_8identityES10_S1A_vS1B_EENS_8epilogue10collective6detail29Sm90TmaWarpSpecializedAdapterINS1E_15DefaultEpilogueISH_SI_SI_NS1D_6thread17LinearCombinationISH_Li1EffLNS1I_9ScaleType4KindE0ELNS_15FloatRoundStyleE2ESH_EENS1_15EpilogueDefaultEEEEEvvEEEEvNT_6ParamsE)
        /*0014*/ 	.word	0x00000000


	//----- nvinfo : EIATTR_MIN_STACK_SIZE
	.align		4
.L_14:
        /*0018*/ 	.byte	0x04, 0x12
        /*001a*/ 	.short	(.L_16 - .L_15)
	.align		4
.L_15:
        /*001c*/ 	.word	index@(_ZN7cutlass13device_kernelINS_4gemm6kernel13GemmUniversalIN4cute5tupleIJiiiiEEENS1_10collective13CollectiveMmaINS1_37MainloopSm90TmaGmmaWarpSpecializedFP8ILi7ENS5_IJNS4_1CILi1EEESB_SB_EEENS1_35KernelTmaWarpSpecializedCooperativeEEENS5_IJNSA_ILi128EEESF_SF_EEENS_12float_e4m3_tENS5_IJlSB_lEEESH_SI_NS4_8TiledMMAINS4_8MMA_AtomIJNS4_4SM904GMMA31MMA_64x128x32_F32E4M3E4M3_SS_TNILNSM_7ScaleInE1ELSO_1EEEEEENS4_6LayoutINS5_IJNSA_ILi2EEESB_SB_EEENS5_IJSB_NSA_ILi0EEESU_EEEEENS5_IJNS4_10UnderscoreESX_SX_EEEEENS4_13SM90_TMA_LOADENS4_14ComposedLayoutINS4_7SwizzleILi3ELi4ELi3EEENS4_18smem_ptr_flag_bitsILi8EEENSR_INS5_IJNSA_ILi8EEESF_EEENS5_IJSF_SB_EEEEEEEvNS4_8identityES10_S1A_vS1B_EENS_8epilogue10collective6detail29Sm90TmaWarpSpecializedAdapterINS1E_15DefaultEpilogueISH_SI_SI_NS1D_6thread17LinearCombinationISH_Li1EffLNS1I_9ScaleType4KindE0ELNS_15FloatRoundStyleE2ESH_EENS1_15EpilogueDefaultEEEEEvvEEEEvNT_6ParamsE)
        /*0020*/ 	.word	0x00000000
.L_16:


//--------------------- .nv.compat                --------------------------
	.section	.nv.compat,"",@"SHT_CUDA_COMPAT_INFO"
	.align	4
        /*0000*/ 	.byte	0x02, 0x09, 0x01, 0x00, 0x02, 0x02, 0x04, 0x00, 0x02, 0x05, 0x05, 0x00, 0x03, 0x07, 0x01, 0x01
        /*0010*/ 	.byte	0x02, 0x03, 0x01, 0x00, 0x02, 0x06, 0x01, 0x00, 0x04, 0x0b, 0x08, 0x00, 0x00, 0x00, 0x00, 0x00
        /*0020*/ 	.byte	0x00, 0x00, 0x00, 0x00


//--------------------- .nv.info._ZN7cutlass13device_kernelINS_4gemm6kernel13GemmUniversalIN4cute5tupleIJiiiiEEENS1_10collective13CollectiveMmaINS1_37MainloopSm90TmaGmmaWarpSpecializedFP8ILi7ENS5_IJNS4_1CILi1EEESB_SB_EEENS1_35KernelTmaWarpSpecializedCooperativeEEENS5_IJNSA_ILi128EEESF_SF_EEENS_12float_e4m3_tENS5_IJlSB_lEEESH_SI_NS4_8TiledMMAINS4_8MMA_AtomIJNS4_4SM904GMMA31MMA_64x128x32_F32E4M3E4M3_SS_TNILNSM_7ScaleInE1ELSO_1EEEEEENS4_6LayoutINS5_IJNSA_ILi2EEESB_SB_EEENS5_IJSB_NSA_ILi0EEESU_EEEEENS5_IJNS4_10UnderscoreESX_SX_EEEEENS4_13SM90_TMA_LOADENS4_14ComposedLayoutINS4_7SwizzleILi3ELi4ELi3EEENS4_18smem_ptr_flag_bitsILi8EEENSR_INS5_IJNSA_ILi8EEESF_EEENS5_IJSF_SB_EEEEEEEvNS4_8identityES10_S1A_vS1B_EENS_8epilogue10collective6detail29Sm90TmaWarpSpecializedAdapterINS1E_15DefaultEpilogueISH_SI_SI_NS1D_6thread17LinearCombinationISH_Li1EffLNS1I_9ScaleType4KindE0ELNS_15FloatRoundStyleE2ESH_EENS1_15EpilogueDefaultEEEEEvvEEEEvNT_6ParamsE --------------------------
	.section	.nv.info._ZN7cutlass13device_kernelINS_4gemm6kernel13GemmUniversalIN4cute5tupleIJiiiiEEENS1_10collective13CollectiveMmaINS1_37MainloopSm90TmaGmmaWarpSpecializedFP8ILi7ENS5_IJNS4_1CILi1EEESB_SB_EEENS1_35KernelTmaWarpSpecializedCooperativeEEENS5_IJNSA_ILi128EEESF_SF_EEENS_12float_e4m3_tENS5_IJlSB_lEEESH_SI_NS4_8TiledMMAINS4_8MMA_AtomIJNS4_4SM904GMMA31MMA_64x128x32_F32E4M3E4M3_SS_TNILNSM_7ScaleInE1ELSO_1EEEEEENS4_6LayoutINS5_IJNSA_ILi2EEESB_SB_EEENS5_IJSB_NSA_ILi0EEESU_EEEEENS5_IJNS4_10UnderscoreESX_SX_EEEEENS4_13SM90_TMA_LOADENS4_14ComposedLayoutINS4_7SwizzleILi3ELi4ELi3EEENS4_18smem_ptr_flag_bitsILi8EEENSR_INS5_IJNSA_ILi8EEESF_EEENS5_IJSF_SB_EEEEEEEvNS4_8identityES10_S1A_vS1B_EENS_8epilogue10collective6detail29Sm90TmaWarpSpecializedAdapterINS1E_15DefaultEpilogueISH_SI_SI_NS1D_6thread17LinearCombinationISH_Li1EffLNS1I_9ScaleType4KindE0ELNS_15FloatRoundStyleE2ESH_EENS1_15EpilogueDefaultEEEEEvvEEEEvNT_6ParamsE,"",@"SHT_CUDA_INFO"
	.sectionflags	@""
	.align	4


	//----- nvinfo : EIATTR_CUDA_API_VERSION
	.align		4
        /*0000*/ 	.byte	0x04, 0x37
        /*0002*/ 	.short	(.L_18 - .L_17)
.L_17:
        /*0004*/ 	.word	0x00000082


	//----- nvinfo : EIATTR_KPARAM_INFO
	.align		4
.L_18:
        /*0008*/ 	.byte	0x04, 0x17
        /*000a*/ 	.short	(.L_20 - .L_19)
.L_19:
        /*000c*/ 	.word	0x00000000
        /*0010*/ 	.short	0x0000
        /*0012*/ 	.short	0x0070
        /*0014*/ 	.byte	0x00, 0xf0, 0x01, 0x10


	//----- nvinfo : EIATTR_SPARSE_MMA_MASK
	.align		4
.L_20:
        /*0018*/ 	.byte	0x03, 0x50
        /*001a*/ 	.short	0x0000


	//----- nvinfo : EIATTR_MAXREG_COUNT
	.align		4
        /*001c*/ 	.byte	0x03, 0x1b
        /*001e*/ 	.short	0x00a8


	//----- nvinfo : EIATTR_NUM_BARRIERS
	.align		4
        /*0020*/ 	.byte	0x02, 0x4c
        /*0022*/ 	.byte	0x01
	.zero		1


	//----- nvinfo : EIATTR_MERCURY_ISA_VERSION
	.align		4
        /*0024*/ 	.byte	0x03, 0x5f
        /*0026*/ 	.short	0x0101


	//----- nvinfo : EIATTR_INT_WARP_WIDE_INSTR_OFFSETS
	.align		4
        /*0028*/ 	.byte	0x04, 0x31
        /*002a*/ 	.short	(.L_22 - .L_21)


	//   ....[0]....
.L_21:
        /*002c*/ 	.word	0x00000430


	//   ....[1]....
        /*0030*/ 	.word	0x00000440


	//   ....[2]....
        /*0034*/ 	.word	0x00000530


	//----- nvinfo : EIATTR_COOP_GROUP_MASK_REGIDS
	.align		4
.L_22:
        /*0038*/ 	.byte	0x04, 0x29
        /*003a*/ 	.short	(.L_24 - .L_23)


	//   ....[0]....
.L_23:
        /*003c*/ 	.word	0xffffffff


	//   ....[1]....
        /*0040*/ 	.word	0xffffffff


	//   ....[2]....
        /*0044*/ 	.word	0xffffffff


	//   ....[3]....
        /*0048*/ 	.word	0xffffffff


	//   ....[4]....
        /*004c*/ 	.word	0xffffffff


	//----- nvinfo : EIATTR_COOP_GROUP_INSTR_OFFSETS
	.align		4
.L_24:
        /*0050*/ 	.byte	0x04, 0x28
        /*0052*/ 	.short	(.L_26 - .L_25)


	//   ....[0]....
.L_25:
        /*0054*/ 	.word	0x00000060


	//   ....[1]....
        /*0058*/ 	.word	0x00000070


	//   ....[2]....
        /*005c*/ 	.word	0x00000130


	//   ....[3]....
        /*0060*/ 	.word	0x00000320


	//   ....[4]....
        /*0064*/ 	.word	0x00001020


	//----- nvinfo : EIATTR_REG_RECONFIG
	.align		4
.L_26:
        /*0068*/ 	.byte	0x01, 0x54
	.zero		2


	//----- nvinfo : EIATTR_MBARRIER_INSTR_OFFSETS
	.align		4
        /*006c*/ 	.byte	0x04, 0x39
        /*006e*/ 	.short	(.L_28 - .L_27)


	//   ....[0]....
.L_27:
        /*0070*/ 	.word	0x00000230
        /*0074*/ 	.word	0x000000ff
        /*0078*/ 	.word	0x00000000
        /*007c*/ 	.short	0x0100
        /*007e*/ 	.byte	0x08
	.zero		1


	//   ....[1]....
        /*0080*/ 	.word	0x00000240
        /*0084*/ 	.word	0x000000ff
        /*0088*/ 	.word	0x00000038
        /*008c*/ 	.short	0x0100
        /*008e*/ 	.byte	0x08
	.zero		1


	//   ....[2]....
        /*0090*/ 	.word	0x00000250
        /*0094*/ 	.word	0x000000ff
        /*0098*/ 	.word	0x00000008
        /*009c*/ 	.short	0x0100
        /*009e*/ 	.byte	0x08
	.zero		1


	//   ....[3]....
        /*00a0*/ 	.word	0x00000260
        /*00a4*/ 	.word	0x000000ff
        /*00a8*/ 	.word	0x00000040
        /*00ac*/ 	.short	0x0100
        /*00ae*/ 	.byte	0x08
	.zero		1


	//   ....[4]....
        /*00b0*/ 	.word	0x00000270
        /*00b4*/ 	.word	0x000000ff
        /*00b8*/ 	.word	0x00000010
        /*00bc*/ 	.short	0x0100
        /*00be*/ 	.byte	0x08
	.zero		1


	//   ....[5]....
        /*00c0*/ 	.word	0x00000280
        /*00c4*/ 	.word	0x000000ff
        /*00c8*/ 	.word	0x00000048
        /*00cc*/ 	.short	0x0100
        /*00ce*/ 	.byte	0x08
	.zero		1


	//   ....[6]....
        /*00d0*/ 	.word	0x00000290
        /*00d4*/ 	.word	0x000000ff
        /*00d8*/ 	.word	0x00000018
        /*00dc*/ 	.short	0x0100
        /*00de*/ 	.byte	0x08
	.zero		1


	//   ....[7]....
        /*00e0*/ 	.word	0x000002a0
        /*00e4*/ 	.word	0x000000ff
        /*00e8*/ 	.word	0x00000050
        /*00ec*/ 	.short	0x0100
        /*00ee*/ 	.byte	0x08
	.zero		1


	//   ....[8]....
        /*00f0*/ 	.word	0x000002b0
        /*00f4*/ 	.word	0x000000ff
        /*00f8*/ 	.word	0x00000020
        /*00fc*/ 	.short	0x0100
        /*00fe*/ 	.byte	0x08
	.zero		1


	//   ....[9]....
        /*0100*/ 	.word	0x000002c0
        /*0104*/ 	.word	0x000000ff
        /*0108*/ 	.word	0x00000058
        /*010c*/ 	.short	0x0100
        /*010e*/ 	.byte	0x08
	.zero		1


	//   ....[10]....
        /*0110*/ 	.word	0x000002d0
        /*0114*/ 	.word	0x000000ff
        /*0118*/ 	.word	0x00000028
        /*011c*/ 	.short	0x0100
        /*011e*/ 	.byte	0x08
	.zero		1


	//   ....[11]....
        /*0120*/ 	.word	0x000002e0
        /*0124*/ 	.word	0x000000ff
        /*0128*/ 	.word	0x00000060
        /*012c*/ 	.short	0x0100
        /*012e*/ 	.byte	0x08
	.zero		1


	//   ....[12]....
        /*0130*/ 	.word	0x000002f0
        /*0134*/ 	.word	0x000000ff
        /*0138*/ 	.word	0x00000030
        /*013c*/ 	.short	0x0100
        /*013e*/ 	.byte	0x08
	.zero		1


	//   ....[13]....
        /*0140*/ 	.word	0x00000300
        /*0144*/ 	.word	0x000000ff
        /*0148*/ 	.word	0x00000068
        /*014c*/ 	.short	0x0100
        /*014e*/ 	.byte	0x08
	.zero		1


	//   ....[14]....
        /*0150*/ 	.word	0x00000580
        /*0154*/ 	.word	0x000000ff
        /*0158*/ 	.word	0x00000080
        /*015c*/ 	.short	0x0100
        /*015e*/ 	.byte	0x06
	.zero		1


	//   ....[15]....
        /*0160*/ 	.word	0x000005e0
        /*0164*/ 	.word	0x000000ff
        /*0168*/ 	.word	0x00000088
        /*016c*/ 	.short	0x0100
        /*016e*/ 	.byte	0x06
	.zero		1


	//   ....[16]....
        /*0170*/ 	.word	0x00001550
        /*0174*/ 	.word	0x000000ff
        /*0178*/ 	.word	0x00000000
        /*017c*/ 	.short	0x010a
        /*017e*/ 	.byte	0x06
	.zero		1


	//   ....[17]....
        /*0180*/ 	.word	0x00001590
        /*0184*/ 	.word	0x000000ff
        /*0188*/ 	.word	0x00000000
        /*018c*/ 	.short	0x010a
        /*018e*/ 	.byte	0x06
	.zero		1


	//   ....[18]....
        /*0190*/ 	.word	0x00001f80
        /*0194*/ 	.word	0x000000ff
        /*0198*/ 	.word	0x00000000
        /*019c*/ 	.short	0x010a
        /*019e*/ 	.byte	0x0c
	.zero		1


	//   ....[19]....
        /*01a0*/ 	.word	0x00001fc0
        /*01a4*/ 	.word	0x000000ff
        /*01a8*/ 	.word	0x00000000
        /*01ac*/ 	.short	0x010a
        /*01ae*/ 	.byte	0x0c
	.zero		1


	//   ....[20]....
        /*01b0*/ 	.word	0x000026b0
        /*01b4*/ 	.word	0x000000ff
        /*01b8*/ 	.word	0x00000000
        /*01bc*/ 	.short	0x0101
        /*01be*/ 	.byte	0x08
	.zero		1


	//   ....[21]....
        /*01c0*/ 	.word	0x00002d20
        /*01c4*/ 	.word	0x000000ff
        /*01c8*/ 	.word	0x00000000
        /*01cc*/ 	.short	0x0101
        /*01ce*/ 	.byte	0x06
	.zero		1


	//   ....[22]....
        /*01d0*/ 	.word	0x000086d0
        /*01d4*/ 	.word	0x00000013
        /*01d8*/ 	.word	0x00000038
        /*01dc*/ 	.short	0x010a
        /*01de*/ 	.byte	0x3f
	.zero		1


	//   ....[23]....
        /*01e0*/ 	.word	0x00008a90
        /*01e4*/ 	.word	0x00000008
        /*01e8*/ 	.word	0x00000088
        /*01ec*/ 	.short	0x0101
        /*01ee*/ 	.byte	0x3f
	.zero		1


	//   ....[24]....
        /*01f0*/ 	.word	0x00009180
        /*01f4*/ 	.word	0x00000006
        /*01f8*/ 	.word	0x00000000
        /*01fc*/ 	.short	0x010a
        /*01fe*/ 	.byte	0x3f
	.zero		1


	//   ....[25]....
        /*0200*/ 	.word	0x00009200
        /*0204*/ 	.word	0x00000007
        /*0208*/ 	.word	0x00000000
        /*020c*/ 	.short	0x010a
        /*020e*/ 	.byte	0x3f
	.zero		1


	//   ....[26]....
        /*0210*/ 	.word	0x00009290
        /*0214*/ 	.word	0x00000006
        /*0218*/ 	.word	0x00000000
        /*021c*/ 	.short	0x010a
        /*021e*/ 	.byte	0x3f
	.zero		1


	//   ....[27]....
        /*0220*/ 	.word	0x00009320
        /*0224*/ 	.word	0x00000009
        /*0228*/ 	.word	0x00000000
        /*022c*/ 	.short	0x010a
        /*022e*/ 	.byte	0x3f
	.zero		1


	//   ....[28]....
        /*0230*/ 	.word	0x000093b0
        /*0234*/ 	.word	0x0000000a
        /*0238*/ 	.word	0x00000000
        /*023c*/ 	.short	0x010a
        /*023e*/ 	.byte	0x3f
	.zero		1


	//   ....[29]....
        /*0240*/ 	.word	0x00009440
        /*0244*/ 	.word	0x0000000b
        /*0248*/ 	.word	0x00000000
        /*024c*/ 	.short	0x010a
        /*024e*/ 	.byte	0x3f
	.zero		1


	//   ....[30]....
        /*0250*/ 	.word	0x000094d0
        /*0254*/ 	.word	0x00000003
        /*0258*/ 	.word	0x00000000
        /*025c*/ 	.short	0x010a
        /*025e*/ 	.byte	0x3f
	.zero		1


	//   ....[31]....
        /*0260*/ 	.word	0x00009540
        /*0264*/ 	.word	0x0000000b
        /*0268*/ 	.word	0x00000000
        /*026c*/ 	.short	0x010a
        /*026e*/ 	.byte	0x3f
	.zero		1


	//   ....[32]....
        /*0270*/ 	.word	0x000095a0
        /*0274*/ 	.word	0x0000008c
        /*0278*/ 	.word	0x00000000
        /*027c*/ 	.short	0x010a
        /*027e*/ 	.byte	0x3f
	.zero		1


	//   ....[33]....
        /*0280*/ 	.word	0x00009670
        /*0284*/ 	.word	0x00000013
        /*0288*/ 	.word	0x00000038
        /*028c*/ 	.short	0x010a
        /*028e*/ 	.byte	0x3f
	.zero		1


	//   ....[34]....
        /*0290*/ 	.word	0x00009750
        /*0294*/ 	.word	0x00000006
        /*0298*/ 	.word	0x00000000
        /*029c*/ 	.short	0x010a
        /*029e*/ 	.byte	0x3f
	.zero		1


	//   ....[35]....
        /*02a0*/ 	.word	0x000097a0
        /*02a4*/ 	.word	0x00000007
        /*02a8*/ 	.word	0x00000000
        /*02ac*/ 	.short	0x010a
        /*02ae*/ 	.byte	0x3f
	.zero		1


	//   ....[36]....
        /*02b0*/ 	.word	0x000097f0
        /*02b4*/ 	.word	0x00000006
        /*02b8*/ 	.word	0x00000000
        /*02bc*/ 	.short	0x010a
        /*02be*/ 	.byte	0x3f
	.zero		1


	//   ....[37]....
        /*02c0*/ 	.word	0x00009840
        /*02c4*/ 	.word	0x00000009
        /*02c8*/ 	.word	0x00000000
        /*02cc*/ 	.short	0x010a
        /*02ce*/ 	.byte	0x3f
	.zero		1


	//   ....[38]....
        /*02d0*/ 	.word	0x00009890
        /*02d4*/ 	.word	0x0000000a
        /*02d8*/ 	.word	0x00000000
        /*02dc*/ 	.short	0x010a
        /*02de*/ 	.byte	0x3f
	.zero		1


	//   ....[39]....
        /*02e0*/ 	.word	0x000098e0
        /*02e4*/ 	.word	0x0000000b
        /*02e8*/ 	.word	0x00000000
        /*02ec*/ 	.short	0x010a
        /*02ee*/ 	.byte	0x3f
	.zero		1


	//----- nvinfo : EIATTR_NUM_MBARRIERS
	.align		4
.L_28:
        /*02f0*/ 	.byte	0x03, 0x38
        /*02f2*/ 	.short	0x0010


	//----- nvinfo : EIATTR_EXIT_INSTR_OFFSETS
	.align		4
        /*02f4*/ 	.byte	0x04, 0x1c
        /*02f6*/ 	.short	(.L_30 - .L_29)


	//   ....[0]....
.L_29:
        /*02f8*/ 	.word	0x00000630


	//   ....[1]....
        /*02fc*/ 	.word	0x00000ef0


	//   ....[2]....
        /*0300*/ 	.word	0x00007d40


	//   ....[3]....
        /*0304*/ 	.word	0x00008370


	//   ....[4]....
        /*0308*/ 	.word	0x00009520


	//----- nvinfo : EIATTR_MAX_THREADS
	.align		4
.L_30:
        /*030c*/ 	.byte	0x04, 0x05
        /*030e*/ 	.short	(.L_32 - .L_31)
.L_31:
        /*0310*/ 	.word	0x00000180
        /*0314*/ 	.word	0x00000001
        /*0318*/ 	.word	0x00000001


	//----- nvinfo : EIATTR_CRS_STACK_SIZE
	.align		4
.L_32:
        /*031c*/ 	.byte	0x04, 0x1e
        /*031e*/ 	.short	(.L_34 - .L_33)
.L_33:
        /*0320*/ 	.word	0x00000000


	//----- nvinfo : EIATTR_CBANK_PARAM_SIZE
	.align		4
.L_34:
        /*0324*/ 	.byte	0x03, 0x19
        /*0326*/ 	.short	0x0470


	//----- nvinfo : EIATTR_PARAM_CBANK
	.align		4
        /*0328*/ 	.byte	0x04, 0x0a
        /*032a*/ 	.short	(.L_36 - .L_35)
	.align		4
.L_35:
        /*032c*/ 	.word	index@(.nv.constant0._ZN7cutlass13device_kernelINS_4gemm6kernel13GemmUniversalIN4cute5tupleIJiiiiEEENS1_10collective13CollectiveMmaINS1_37MainloopSm90TmaGmmaWarpSpecializedFP8ILi7ENS5_IJNS4_1CILi1EEESB_SB_EEENS1_35KernelTmaWarpSpecializedCooperativeEEENS5_IJNSA_ILi128EEESF_SF_EEENS_12float_e4m3_tENS5_IJlSB_lEEESH_SI_NS4_8TiledMMAINS4_8MMA_AtomIJNS4_4SM904GMMA31MMA_64x128x32_F32E4M3E4M3_SS_TNILNSM_7ScaleInE1ELSO_1EEEEEENS4_6LayoutINS5_IJNSA_ILi2EEESB_SB_EEENS5_IJSB_NSA_ILi0EEESU_EEEEENS5_IJNS4_10UnderscoreESX_SX_EEEEENS4_13SM90_TMA_LOADENS4_14ComposedLayoutINS4_7SwizzleILi3ELi4ELi3EEENS4_18smem_ptr_flag_bitsILi8EEENSR_INS5_IJNSA_ILi8EEESF_EEENS5_IJSF_SB_EEEEEEEvNS4_8identityES10_S1A_vS1B_EENS_8epilogue10collective6detail29Sm90TmaWarpSpecializedAdapterINS1E_15DefaultEpilogueISH_SI_SI_NS1D_6thread17LinearCombinationISH_Li1EffLNS1I_9ScaleType4KindE0ELNS_15FloatRoundStyleE2ESH_EENS1_15EpilogueDefaultEEEEEvvEEEEvNT_6ParamsE)
        /*0330*/ 	.short	0x0210
        /*0332*/ 	.short	0x0470


	//----- nvinfo : EIATTR_SW_WAR
	.align		4
.L_36:
        /*0334*/ 	.byte	0x04, 0x36
        /*0336*/ 	.short	(.L_38 - .L_37)
.L_37:
        /*0338*/ 	.word	0x00000008
.L_38:


//--------------------- .nv.callgraph             --------------------------
	.section	.nv.callgraph,"",@"SHT_CUDA_CALLGRAPH"
	.align	4
	.sectionentsize	8
	.align		4
        /*0000*/ 	.word	0x00000000
	.align		4
        /*0004*/ 	.word	0xffffffff
	.align		4
        /*0008*/ 	.word	0x00000000
	.align		4
        /*000c*/ 	.word	0xfffffffe
	.align		4
        /*0010*/ 	.word	0x00000000
	.align		4
        /*0014*/ 	.word	0xfffffffd
	.align		4
        /*0018*/ 	.word	0x00000000
	.align		4
        /*001c*/ 	.word	0xfffffffc


//--------------------- .nv.constant4             --------------------------
	.section	.nv.constant4,"a",@progbits
	.align	8
	.align		8
.nv.constant4:
        /*0000*/ 	.dword	_ZN39_INTERNAL_0eba32ce_4_k_cu_6880c4a2_45194cuda3std3__45__cpo5beginE
	.align		8
        /*0008*/ 	.dword	_ZN39_INTERNAL_0eba32ce_4_k_cu_6880c4a2_45194cuda3std3__45__cpo3endE
	.align		8
        /*0010*/ 	.dword	_ZN39_INTERNAL_0eba32ce_4_k_cu_6880c4a2_45194cuda3std3__45__cpo6cbeginE
	.align		8
        /*0018*/ 	.dword	_ZN39_INTERNAL_0eba32ce_4_k_cu_6880c4a2_45194cuda3std3__45__cpo4cendE
	.align		8
        /*0020*/ 	.dword	_ZN39_INTERNAL_0eba32ce_4_k_cu_6880c4a2_45194cuda3std3__441_GLOBAL__N__0eba32ce_4_k_cu_6880c4a2_45196ignoreE
	.align		8
        /*0028*/ 	.dword	_ZN39_INTERNAL_0eba32ce_4_k_cu_6880c4a2_45194cuda3std3__419piecewise_constructE
	.align		8
        /*0030*/ 	.dword	_ZN39_INTERNAL_0eba32ce_4_k_cu_6880c4a2_45194cuda3std3__48in_placeE
	.align		8
        /*0038*/ 	.dword	_ZN39_INTERNAL_0eba32ce_4_k_cu_6880c4a2_45194cuda3std6ranges3__45__cpo4swapE
	.align		8
        /*0040*/ 	.dword	_ZN39_INTERNAL_0eba32ce_4_k_cu_6880c4a2_45194cuda3std6ranges3__45__cpo9iter_moveE
	.align		8
        /*0048*/ 	.dword	_ZN39_INTERNAL_0eba32ce_4_k_cu_6880c4a2_45194cute7productE
	.align		8
        /*0050*/ 	.dword	_ZN39_INTERNAL_0eba32ce_4_k_cu_6880c4a2_45194cute1_E


//--------------------- .text._ZN7cutlass13device_kernelINS_4gemm6kernel13GemmUniversalIN4cute5tupleIJiiiiEEENS1_10collective13CollectiveMmaINS1_37MainloopSm90TmaGmmaWarpSpecializedFP8ILi7ENS5_IJNS4_1CILi1EEESB_SB_EEENS1_35KernelTmaWarpSpecializedCooperativeEEENS5_IJNSA_ILi128EEESF_SF_EEENS_12float_e4m3_tENS5_IJlSB_lEEESH_SI_NS4_8TiledMMAINS4_8MMA_AtomIJNS4_4SM904GMMA31MMA_64x128x32_F32E4M3E4M3_SS_TNILNSM_7ScaleInE1ELSO_1EEEEEENS4_6LayoutINS5_IJNSA_ILi2EEESB_SB_EEENS5_IJSB_NSA_ILi0EEESU_EEEEENS5_IJNS4_10UnderscoreESX_SX_EEEEENS4_13SM90_TMA_LOADENS4_14ComposedLayoutINS4_7SwizzleILi3ELi4ELi3EEENS4_18smem_ptr_flag_bitsILi8EEENSR_INS5_IJNSA_ILi8EEESF_EEENS5_IJSF_SB_EEEEEEEvNS4_8identityES10_S1A_vS1B_EENS_8epilogue10collective6detail29Sm90TmaWarpSpecializedAdapterINS1E_15DefaultEpilogueISH_SI_SI_NS1D_6thread17LinearCombinationISH_Li1EffLNS1I_9ScaleType4KindE0ELNS_15FloatRoundStyleE2ESH_EENS1_15EpilogueDefaultEEEEEvvEEEEvNT_6ParamsE --------------------------
	.section	.text._ZN7cutlass13device_kernelINS_4gemm6kernel13GemmUniversalIN4cute5tupleIJiiiiEEENS1_10collective13CollectiveMmaINS1_37MainloopSm90TmaGmmaWarpSpecializedFP8ILi7ENS5_IJNS4_1CILi1EEESB_SB_EEENS1_35KernelTmaWarpSpecializedCooperativeEEENS5_IJNSA_ILi128EEESF_SF_EEENS_12float_e4m3_tENS5_IJlSB_lEEESH_SI_NS4_8TiledMMAINS4_8MMA_AtomIJNS4_4SM904GMMA31MMA_64x128x32_F32E4M3E4M3_SS_TNILNSM_7ScaleInE1ELSO_1EEEEEENS4_6LayoutINS5_IJNSA_ILi2EEESB_SB_EEENS5_IJSB_NSA_ILi0EEESU_EEEEENS5_IJNS4_10UnderscoreESX_SX_EEEEENS4_13SM90_TMA_LOADENS4_14ComposedLayoutINS4_7SwizzleILi3ELi4ELi3EEENS4_18smem_ptr_flag_bitsILi8EEENSR_INS5_IJNSA_ILi8EEESF_EEENS5_IJSF_SB_EEEEEEEvNS4_8identityES10_S1A_vS1B_EENS_8epilogue10collective6detail29Sm90TmaWarpSpecializedAdapterINS1E_15DefaultEpilogueISH_SI_SI_NS1D_6thread17LinearCombinationISH_Li1EffLNS1I_9ScaleType4KindE0ELNS_15FloatRoundStyleE2ESH_EENS1_15EpilogueDefaultEEEEEvvEEEEvNT_6ParamsE,"ax",@progbits
	.align	128
.text._ZN7cutlass13device_kernelINS_4gemm6kernel13GemmUniversalIN4cute5tupleIJiiiiEEENS1_10collective13CollectiveMmaINS1_37MainloopSm90TmaGmmaWarpSpecializedFP8ILi7ENS5_IJNS4_1CILi1EEESB_SB_EEENS1_35KernelTmaWarpSpecializedCooperativeEEENS5_IJNSA_ILi128EEESF_SF_EEENS_12float_e4m3_tENS5_IJlSB_lEEESH_SI_NS4_8TiledMMAINS4_8MMA_AtomIJNS4_4SM904GMMA31MMA_64x128x32_F32E4M3E4M3_SS_TNILNSM_7ScaleInE1ELSO_1EEEEEENS4_6LayoutINS5_IJNSA_ILi2EEESB_SB_EEENS5_IJSB_NSA_ILi0EEESU_EEEEENS5_IJNS4_10UnderscoreESX_SX_EEEEENS4_13SM90_TMA_LOADENS4_14ComposedLayoutINS4_7SwizzleILi3ELi4ELi3EEENS4_18smem_ptr_flag_bitsILi8EEENSR_INS5_IJNSA_ILi8EEESF_EEENS5_IJSF_SB_EEEEEEEvNS4_8identityES10_S1A_vS1B_EENS_8epilogue10collective6detail29Sm90TmaWarpSpecializedAdapterINS1E_15DefaultEpilogueISH_SI_SI_NS1D_6thread17LinearCombinationISH_Li1EffLNS1I_9ScaleType4KindE0ELNS_15FloatRoundStyleE2ESH_EENS1_15EpilogueDefaultEEEEEvvEEEEvNT_6ParamsE:
        .type           _ZN7cutlass13device_kernelINS_4gemm6kernel13GemmUniversalIN4cute5tupleIJiiiiEEENS1_10collective13CollectiveMmaINS1_37MainloopSm90TmaGmmaWarpSpecializedFP8ILi7ENS5_IJNS4_1CILi1EEESB_SB_EEENS1_35KernelTmaWarpSpecializedCooperativeEEENS5_IJNSA_ILi128EEESF_SF_EEENS_12float_e4m3_tENS5_IJlSB_lEEESH_SI_NS4_8TiledMMAINS4_8MMA_AtomIJNS4_4SM904GMMA31MMA_64x128x32_F32E4M3E4M3_SS_TNILNSM_7ScaleInE1ELSO_1EEEEEENS4_6LayoutINS5_IJNSA_ILi2EEESB_SB_EEENS5_IJSB_NSA_ILi0EEESU_EEEEENS5_IJNS4_10UnderscoreESX_SX_EEEEENS4_13SM90_TMA_LOADENS4_14ComposedLayoutINS4_7SwizzleILi3ELi4ELi3EEENS4_18smem_ptr_flag_bitsILi8EEENSR_INS5_IJNSA_ILi8EEESF_EEENS5_IJSF_SB_EEEEEEEvNS4_8identityES10_S1A_vS1B_EENS_8epilogue10collective6detail29Sm90TmaWarpSpecializedAdapterINS1E_15DefaultEpilogueISH_SI_SI_NS1D_6thread17LinearCombinationISH_Li1EffLNS1I_9ScaleType4KindE0ELNS_15FloatRoundStyleE2ESH_EENS1_15EpilogueDefaultEEEEEvvEEEEvNT_6ParamsE,@function
        .size           _ZN7cutlass13device_kernelINS_4gemm6kernel13GemmUniversalIN4cute5tupleIJiiiiEEENS1_10collective13CollectiveMmaINS1_37MainloopSm90TmaGmmaWarpSpecializedFP8ILi7ENS5_IJNS4_1CILi1EEESB_SB_EEENS1_35KernelTmaWarpSpecializedCooperativeEEENS5_IJNSA_ILi128EEESF_SF_EEENS_12float_e4m3_tENS5_IJlSB_lEEESH_SI_NS4_8TiledMMAINS4_8MMA_AtomIJNS4_4SM904GMMA31MMA_64x128x32_F32E4M3E4M3_SS_TNILNSM_7ScaleInE1ELSO_1EEEEEENS4_6LayoutINS5_IJNSA_ILi2EEESB_SB_EEENS5_IJSB_NSA_ILi0EEESU_EEEEENS5_IJNS4_10UnderscoreESX_SX_EEEEENS4_13SM90_TMA_LOADENS4_14ComposedLayoutINS4_7SwizzleILi3ELi4ELi3EEENS4_18smem_ptr_flag_bitsILi8EEENSR_INS5_IJNSA_ILi8EEESF_EEENS5_IJSF_SB_EEEEEEEvNS4_8identityES10_S1A_vS1B_EENS_8epilogue10collective6detail29Sm90TmaWarpSpecializedAdapterINS1E_15DefaultEpilogueISH_SI_SI_NS1D_6thread17LinearCombinationISH_Li1EffLNS1I_9ScaleType4KindE0ELNS_15FloatRoundStyleE2ESH_EENS1_15EpilogueDefaultEEEEEvvEEEEvNT_6ParamsE,(.L_x_207 - _ZN7cutlass13device_kernelINS_4gemm6kernel13GemmUniversalIN4cute5tupleIJiiiiEEENS1_10collective13CollectiveMmaINS1_37MainloopSm90TmaGmmaWarpSpecializedFP8ILi7ENS5_IJNS4_1CILi1EEESB_SB_EEENS1_35KernelTmaWarpSpecializedCooperativeEEENS5_IJNSA_ILi128EEESF_SF_EEENS_12float_e4m3_tENS5_IJlSB_lEEESH_SI_NS4_8TiledMMAINS4_8MMA_AtomIJNS4_4SM904GMMA31MMA_64x128x32_F32E4M3E4M3_SS_TNILNSM_7ScaleInE1ELSO_1EEEEEENS4_6LayoutINS5_IJNSA_ILi2EEESB_SB_EEENS5_IJSB_NSA_ILi0EEESU_EEEEENS5_IJNS4_10UnderscoreESX_SX_EEEEENS4_13SM90_TMA_LOADENS4_14ComposedLayoutINS4_7SwizzleILi3ELi4ELi3EEENS4_18smem_ptr_flag_bitsILi8EEENSR_INS5_IJNSA_ILi8EEESF_EEENS5_IJSF_SB_EEEEEEEvNS4_8identityES10_S1A_vS1B_EENS_8epilogue10collective6detail29Sm90TmaWarpSpecializedAdapterINS1E_15DefaultEpilogueISH_SI_SI_NS1D_6thread17LinearCombinationISH_Li1EffLNS1I_9ScaleType4KindE0ELNS_15FloatRoundStyleE2ESH_EENS1_15EpilogueDefaultEEEEEvvEEEEvNT_6ParamsE)
        .other          _ZN7cutlass13device_kernelINS_4gemm6kernel13GemmUniversalIN4cute5tupleIJiiiiEEENS1_10collective13CollectiveMmaINS1_37MainloopSm90TmaGmmaWarpSpecializedFP8ILi7ENS5_IJNS4_1CILi1EEESB_SB_EEENS1_35KernelTmaWarpSpecializedCooperativeEEENS5_IJNSA_ILi128EEESF_SF_EEENS_12float_e4m3_tENS5_IJlSB_lEEESH_SI_NS4_8TiledMMAINS4_8MMA_AtomIJNS4_4SM904GMMA31MMA_64x128x32_F32E4M3E4M3_SS_TNILNSM_7ScaleInE1ELSO_1EEEEEENS4_6LayoutINS5_IJNSA_ILi2EEESB_SB_EEENS5_IJSB_NSA_ILi0EEESU_EEEEENS5_IJNS4_10UnderscoreESX_SX_EEEEENS4_13SM90_TMA_LOADENS4_14ComposedLayoutINS4_7SwizzleILi3ELi4ELi3EEENS4_18smem_ptr_flag_bitsILi8EEENSR_INS5_IJNSA_ILi8EEESF_EEENS5_IJSF_SB_EEEEEEEvNS4_8identityES10_S1A_vS1B_EENS_8epilogue10collective6detail29Sm90TmaWarpSpecializedAdapterINS1E_15DefaultEpilogueISH_SI_SI_NS1D_6thread17LinearCombinationISH_Li1EffLNS1I_9ScaleType4KindE0ELNS_15FloatRoundStyleE2ESH_EENS1_15EpilogueDefaultEEEEEvvEEEEvNT_6ParamsE,@"STO_CUDA_ENTRY STV_DEFAULT"
_ZN7cutlass13device_kernelINS_4gemm6kernel13GemmUniversalIN4cute5tupleIJiiiiEEENS1_10collective13CollectiveMmaINS1_37MainloopSm90TmaGmmaWarpSpecializedFP8ILi7ENS5_IJNS4_1CILi1EEESB_SB_EEENS1_35KernelTmaWarpSpecializedCooperativeEEENS5_IJNSA_ILi128EEESF_SF_EEENS_12float_e4m3_tENS5_IJlSB_lEEESH_SI_NS4_8TiledMMAINS4_8MMA_AtomIJNS4_4SM904GMMA31MMA_64x128x32_F32E4M3E4M3_SS_TNILNSM_7ScaleInE1ELSO_1EEEEEENS4_6LayoutINS5_IJNSA_ILi2EEESB_SB_EEENS5_IJSB_NSA_ILi0EEESU_EEEEENS5_IJNS4_10UnderscoreESX_SX_EEEEENS4_13SM90_TMA_LOADENS4_14ComposedLayoutINS4_7SwizzleILi3ELi4ELi3EEENS4_18smem_ptr_flag_bitsILi8EEENSR_INS5_IJNSA_ILi8EEESF_EEENS5_IJSF_SB_EEEEEEEvNS4_8identityES10_S1A_vS1B_EENS_8epilogue10collective6detail29Sm90TmaWarpSpecializedAdapterINS1E_15DefaultEpilogueISH_SI_SI_NS1D_6thread17LinearCombinationISH_Li1EffLNS1I_9ScaleType4KindE0ELNS_15FloatRoundStyleE2ESH_EENS1_15EpilogueDefaultEEEEEvvEEEEvNT_6ParamsE:
[----:B------:R-:W-:Y:S01]  /*0000*/  LDC R1, c[0x0][0x28] ;  /* 0x00000a00ff017b82 */ /* 0x000fe20000000800 */
[----:B------:R-:W0:Y:S01]  /*0010*/  S2R R0, SR_TID.X ;  /* 0x0000000000007919 */ /* 0x000e220000002100 */
[----:B------:R-:W-:Y:S01]  /*0020*/  ELECT P0, URZ, PT ;  /* 0x00000000003f782f */ /* 0x000fe20003800000 */
[----:B------:R-:W-:Y:S01]  /*0030*/  BSSY B0, `(.L_x_0) ;  /* 0x000000f000007945 */ /* 0x000fe20003800000 */
[--C-:B0-----:R-:W-:Y:S02]  /*0040*/  SHF.R.U32.HI R2, RZ, 0x5, R0.reuse ;  /* 0x00000005ff027819 */ /* 0x101fe40000011600 */
[----:B------:R-:W-:-:S03]  /*0050*/  SHF.R.U32.HI R3, RZ, 0x7, R0 ;  /* 0x00000007ff037819 */ /* 0x000fc60000011600 */
[----:B------:R-:W0:Y:S04]  /*0060*/  SHFL.IDX PT, R5, R2, RZ, 0x1f ;  /* 0x00001fff02057589 */ /* 0x000e2800000e0000 */
[----:B------:R1:W2:Y:S01]  /*0070*/  SHFL.IDX PT, R6, R3, RZ, 0x1f ;  /* 0x00001fff03067589 */ /* 0x0002a200000e0000 */
[----:B0-----:R-:W-:-:S13]  /*0080*/  ISETP.NE.OR P0, PT, R5, RZ, !P0 ;  /* 0x000000ff0500720c */ /* 0x001fda0004705670 */
[----:B-12---:R-:W-:Y:S05]  /*0090*/  @P0 BRA `(.L_x_1) ;  /* 0x0000000000200947 */ /* 0x006fea0003800000 */
[----:B------:R-:W-:Y:S02]  /*00a0*/  ULDC.64 UR4, c[0x0][0x198] ;  /* 0x0000660000047ab9 */ /* 0x000fe40000000a00 */
[----:B------:R-:W-:Y:S02]  /*00b0*/  UIADD3 UR6, UP0, UR4, 0xf0, URZ ;  /* 0x000000f004067890 */ /* 0x000fe4000ff1e03f */
[----:B------:R-:W-:Y:S02]  /*00c0*/  UIADD3 UR4, UP1, UR4, 0x1f0, URZ ;  /* 0x000001f004047890 */ /* 0x000fe4000ff3e03f */
[----:B------:R-:W-:Y:S02]  /*00d0*/  UIADD3.X UR7, URZ, UR5, URZ, UP0, !UPT ;  /* 0x000000053f077290 */ /* 0x000fe400087fe43f */
[----:B------:R-:W-:-:S07]  /*00e0*/  UIADD3.X UR5, URZ, UR5, URZ, UP1, !UPT ;  /* 0x000000053f057290 */ /* 0x000fce0008ffe43f */
[----:B------:R0:W-:Y:S02]  /*00f0*/  UTMACCTL.PF [UR6] ;  /* 0x00000000060079b9 */ /* 0x0001e40008040000 */
[----:B------:R0:W-:Y:S02]  /*0100*/  UTMACCTL.PF [UR4] ;  /* 0x00000000040079b9 */ /* 0x0001e40008040000 */
[----:B0-----:R-:W-:Y:S01]  /*0110*/  NOP ;  /* 0x0000000000007918 */ /* 0x001fe20000000000 */
.L_x_1:
[----:B------:R-:W-:Y:S05]  /*0120*/  BSYNC B0 ;  /* 0x0000000000007941 */ /* 0x000fea0003800000 */
.L_x_0:
[----:B------:R-:W0:Y:S02]  /*0130*/  SHFL.IDX PT, R3, R2, RZ, 0x1f ;  /* 0x00001fff02037589 */ /* 0x000e2400000e0000 */
[----:B0-----:R-:W-:-:S13]  /*0140*/  ISETP.NE.AND P0, PT, R3, RZ, PT ;  /* 0x000000ff0300720c */ /* 0x001fda0003f05270 */
[----:B------:R-:W-:Y:S05]  /*0150*/  @P0 BRA `(.L_x_2) ;  /* 0x0000000000700947 */ /* 0x000fea0003800000 */
[----:B------:R-:W0:Y:S01]  /*0160*/  S2UR UR8, SR_CgaCtaId ;  /* 0x00000000000879c3 */ /* 0x000e220000008800 */
[----:B------:R-:W-:Y:S01]  /*0170*/  UMOV UR4, 0x400 ;  /* 0x0000040000047882 */ /* 0x000fe20000000000 */
[----:B------:R-:W-:Y:S01]  /*0180*/  UMOV UR5, 0x1 ;  /* 0x0000000100057882 */ /* 0x000fe20000000000 */
[----:B------:R-:W-:Y:S01]  /*0190*/  UMOV UR6, 0x100 ;  /* 0x0000010000067882 */ /* 0x000fe20000000000 */
[----:B------:R-:W-:Y:S01]  /*01a0*/  ELECT P0, URZ, PT ;  /* 0x00000000003f782f */ /* 0x000fe20003800000 */
[----:B------:R-:W-:-:S04]  /*01b0*/  UIADD3 UR6, -UR6, 0x100000, URZ ;  /* 0x0010000006067890 */ /* 0x000fc8000fffe13f */
[----:B------:R-:W-:Y:S02]  /*01c0*/  USHF.L.U32 UR7, UR6, 0xb, URZ ;  /* 0x0000000b06077899 */ /* 0x000fe4000800063f */
[----:B------:R-:W-:Y:S02]  /*01d0*/  USHF.L.U32 UR6, UR6, 0x1, URZ ;  /* 0x0000000106067899 */ /* 0x000fe4000800063f */
[----:B0-----:R-:W-:Y:S02]  /*01e0*/  ULEA UR8, UR8, UR4, 0x18 ;  /* 0x0000000408087291 */ /* 0x001fe4000f8ec03f */
[----:B------:R-:W-:-:S04]  /*01f0*/  UIADD3 UR4, -UR5, 0x100000, URZ ;  /* 0x0010000005047890 */ /* 0x000fc8000fffe13f */
[----:B------:R-:W-:Y:S02]  /*0200*/  USHF.L.U32 UR5, UR4, 0xb, URZ ;  /* 0x0000000b04057899 */ /* 0x000fe4000800063f */
[----:B------:R-:W-:Y:S01]  /*0210*/  USHF.L.U32 UR4, UR4, 0x1, URZ ;  /* 0x0000000104047899 */ /* 0x000fe2000800063f */
[----:B------:R-:W0:Y:S11]  /*0220*/  FENCE.VIEW.ASYNC.S ;  /* 0x00000000000073c6 */ /* 0x000e360000000000 */
[----:B0-----:R0:W1:Y:S01]  /*0230*/  SYNCS.EXCH.64 URZ, [UR8], UR4 ;  /* 0x00000004083f75b2 */ /* 0x0010620008000100 */
[----:B------:R0:W2:Y:S01]  /*0240*/  SYNCS.EXCH.64 URZ, [UR8+0x38], UR6 ;  /* 0x00003806083f75b2 */ /* 0x0000a20008000100 */
[----:B------:R0:W3:Y:S01]  /*0250*/  SYNCS.EXCH.64 URZ, [UR8+0x8], UR4 ;  /* 0x00000804083f75b2 */ /* 0x0000e20008000100 */
[----:B------:R0:W4:Y:S01]  /*0260*/  SYNCS.EXCH.64 URZ, [UR8+0x40], UR6 ;  /* 0x00004006083f75b2 */ /* 0x0001220008000100 */
[----:B------:R0:W0:Y:S01]  /*0270*/  SYNCS.EXCH.64 URZ, [UR8+0x10], UR4 ;  /* 0x00001004083f75b2 */ /* 0x0000220008000100 */
        /* <DEDUP_REMOVED lines=9> */
[----:B------:R-:W-:Y:S01]  /*0310*/  NOP ;  /* 0x0000000000007918 */ /* 0x000fe20000000000 */
.L_x_2:
[----:B------:R-:W5:Y:S01]  /*0320*/  SHFL.IDX PT, R2, R2, RZ, 0x1f ;  /* 0x00001fff02027589 */ /* 0x000f6200000e0000 */
[----:B------:R-:W1:Y:S01]  /*0330*/  LDC R3, c[0x0][0x65c] ;  /* 0x00019700ff037b82 */ /* 0x000e620000000800 */
[----:B------:R-:W-:Y:S02]  /*0340*/  ELECT P0, URZ, PT ;  /* 0x00000000003f782f */ /* 0x000fe40003800000 */
[----:B------:R-:W-:Y:S01]  /*0350*/  SHF.R.S32.HI R4, RZ, 0x1f, R5 ;  /* 0x0000001fff047819 */ /* 0x000fe20000011405 */
[----:B------:R-:W2:Y:S01]  /*0360*/  S2R R10, SR_CTAID.Y ;  /* 0x00000000000a7919 */ /* 0x000ea20000002600 */
[----:B0-----:R-:W-:Y:S01]  /*0370*/  UMOV UR4, 0x20 ;  /* 0x0000002000047882 */ /* 0x001fe20000000000 */
[C---:B------:R-:W-:Y:S01]  /*0380*/  ISETP.NE.AND P3, PT, R6.reuse, RZ, PT ;  /* 0x000000ff0600720c */ /* 0x040fe20003f65270 */
[----:B------:R-:W-:Y:S01]  /*0390*/  VIADD R11, R6, 0xffffffff ;  /* 0xffffffff060b7836 */ /* 0x000fe20000000000 */
[----:B------:R-:W0:Y:S01]  /*03a0*/  S2R R8, SR_CTAID.X ;  /* 0x0000000000087919 */ /* 0x000e220000002500 */
[----:B------:R-:W-:Y:S01]  /*03b0*/  LEA.HI R4, R4, R5, RZ, 0x2 ;  /* 0x0000000504047211 */ /* 0x000fe200078f10ff */
[----:B------:R-:W-:Y:S01]  /*03c0*/  NOP ;  /* 0x0000000000007918 */ /* 0x000fe20000000000 */
[----:B------:R-:W-:Y:S01]  /*03d0*/  NOP ;  /* 0x0000000000007918 */ /* 0x000fe20000000000 */
[----:B------:R-:W-:-:S02]  /*03e0*/  ISETP.GE.U32.AND P1, PT, R11, 0x2, PT ;  /* 0x000000020b00780c */ /* 0x000fc40003f26070 */
[----:B------:R-:W-:-:S05]  /*03f0*/  LOP3.LUT R4, R4, 0xfffffffc, RZ, 0xc0, !PT ;  /* 0xfffffffc04047812 */ /* 0x000fca00078ec0ff */
[----:B------:R-:W-:Y:S01]  /*0400*/  IMAD.IADD R5, R5, 0x1, -R4 ;  /* 0x0000000105057824 */ /* 0x000fe200078e0a04 */
[----:B-----5:R-:W-:Y:S02]  /*0410*/  ISETP.NE.OR P0, PT, R2, RZ, !P0 ;  /* 0x000000ff0200720c */ /* 0x020fe40004705670 */
[----:B-1----:R-:W-:-:S11]  /*0420*/  ISETP.NE.AND P2, PT, R3, 0x1, PT ;  /* 0x000000010300780c */ /* 0x002fd60003f45270 */
[----:B------:R-:W-:Y:S01]  /*0430*/  VOTEU.ALL UP0, P0 ;  /* 0x00000000003f7886 */ /* 0x000fe20000000000 */
[----:B------:R-:W-:Y:S01]  /*0440*/  VOTEU.ALL UP1, P0 ;  /* 0x00000000003f7886 */ /* 0x000fe20000020000 */
[----:B------:R-:W0:Y:S01]  /*0450*/  @P2 LDC R9, c[0x0][0x10] ;  /* 0x00000400ff092b82 */ /* 0x000e220000000800 */
[----:B--2---:R-:W-:Y:S02]  /*0460*/  @P2 IMAD.MOV.U32 R2, RZ, RZ, R10 ;  /* 0x000000ffff022224 */ /* 0x004fe400078e000a */
[----:B------:R-:W-:Y:S01]  /*0470*/  @!UP0 UMOV UR6, 0x400 ;  /* 0x0000040000068882 */ /* 0x000fe20000000000 */
[----:B------:R-:W-:-:S04]  /*0480*/  @!UP0 UIADD3 UR4, -UR4, 0x100000, URZ ;  /* 0x0010000004048890 */ /* 0x000fc8000fffe13f */
[----:B------:R-:W-:Y:S02]  /*0490*/  @!UP0 USHF.L.U32 UR5, UR4, 0xb, URZ ;  /* 0x0000000b04058899 */ /* 0x000fe4000800063f */
[----:B------:R-:W-:Y:S01]  /*04a0*/  @!UP0 USHF.L.U32 UR4, UR4, 0x1, URZ ;  /* 0x0000000104048899 */ /* 0x000fe2000800063f */
[----:B------:R-:W-:Y:S02]  /*04b0*/  @P2 IMAD.MOV.U32 R3, RZ, RZ, RZ ;  /* 0x000000ffff032224 */ /* 0x000fe400078e00ff */
[----:B------:R-:W-:Y:S01]  /*04c0*/  @P2 IMAD.MOV.U32 R13, RZ, RZ, RZ ;  /* 0x000000ffff0d2224 */ /* 0x000fe200078e00ff */
[----:B------:R-:W1:Y:S08]  /*04d0*/  @!UP0 S2UR UR7, SR_CgaCtaId ;  /* 0x00000000000789c3 */ /* 0x000e700000008800 */
[----:B------:R-:W2:Y:S01]  /*04e0*/  @!P2 LDC R7, c[0x0][0xc] ;  /* 0x00000300ff07ab82 */ /* 0x000ea20000000800 */
[----:B0-----:R-:W-:-:S04]  /*04f0*/  @P2 IMAD.WIDE.U32 R2, R8, R9, R2 ;  /* 0x0000000908022225 */ /* 0x001fc800078e0002 */
[----:B------:R-:W-:Y:S02]  /*0500*/  IMAD.MOV.U32 R9, RZ, RZ, RZ ;  /* 0x000000ffff097224 */ /* 0x000fe400078e00ff */
[----:B------:R-:W-:Y:S01]  /*0510*/  @P2 IMAD.IADD R3, R3, 0x1, R13 ;  /* 0x0000000103032824 */ /* 0x000fe200078e020d */
[----:B-1----:R-:W-:Y:S01]  /*0520*/  @!UP0 ULEA UR6, UR7, UR6, 0x18 ;  /* 0x0000000607068291 */ /* 0x002fe2000f8ec03f */
[----:B------:R-:W-:Y:S01]  /*0530*/  VOTEU.ALL UP0, P0 ;  /* 0x00000000003f7886 */ /* 0x000fe20000000000 */
[----:B------:R-:W-:-:S04]  /*0540*/  ISETP.NE.AND P0, PT, R5, 0x3, PT ;  /* 0x000000030500780c */ /* 0x000fc80003f05270 */
[----:B------:R-:W-:-:S04]  /*0550*/  ISETP.EQ.OR P0, PT, R5, RZ, !P0 ;  /* 0x000000ff0500720c */ /* 0x000fc80004702670 */
[----:B------:R-:W-:Y:S01]  /*0560*/  ISETP.EQ.AND P0, PT, R6, RZ, P0 ;  /* 0x000000ff0600720c */ /* 0x000fe20000702270 */
[----:B------:R-:W0:Y:S02]  /*0570*/  FENCE.VIEW.ASYNC.S ;  /* 0x00000000000073c6 */ /* 0x000e240000000000 */
[----:B0-----:R0:W3:Y:S01]  /*0580*/  @!UP0 SYNCS.EXCH.64 URZ, [UR6+0x80], UR4 ;  /* 0x00008004063f85b2 */ /* 0x0010e20008000100 */
[----:B--2---:R-:W-:Y:S01]  /*0590*/  @!P2 IMAD.WIDE.U32 R6, R7, R10, R8 ;  /* 0x0000000a0706a225 */ /* 0x004fe200078e0008 */
[----:B------:R-:W-:-:S03]  /*05a0*/  SEL R4, RZ, 0x1, !P0 ;  /* 0x00000001ff047807 */ /* 0x000fc60004000000 */
[----:B------:R-:W-:Y:S02]  /*05b0*/  @!P2 IMAD.MOV.U32 R2, RZ, RZ, R6 ;  /* 0x000000ffff02a224 */ /* 0x000fe400078e0006 */
[----:B------:R-:W-:Y:S01]  /*05c0*/  @!P2 IMAD.MOV.U32 R3, RZ, RZ, R7 ;  /* 0x000000ffff03a224 */ /* 0x000fe200078e0007 */
[----:B------:R-:W-:Y:S01]  /*05d0*/  SEL R4, R4, 0x2, P1 ;  /* 0x0000000204047807 */ /* 0x000fe20000800000 */
[----:B------:R0:W3:Y:S01]  /*05e0*/  @!UP1 SYNCS.EXCH.64 URZ, [UR6+0x88], UR4 ;  /* 0x00008804063f95b2 */ /* 0x0000e20008000100 */
[----:B------:R-:W-:Y:S01]  /*05f0*/  NOP ;  /* 0x0000000000007918 */ /* 0x000fe20000000000 */
[----:B---34-:R-:W-:Y:S06]  /*0600*/  BAR.SYNC.DEFER_BLOCKING 0x0 ;  /* 0x0000000000007b1d */ /* 0x018fec0000010000 */
[----:B------:R-:W-:Y:S05]  /*0610*/  @!P3 BRA `(.L_x_3) ;  /* 0x0000007400ccb947 */ /* 0x000fea0003800000 */
[----:B------:R-:W-:-:S13]  /*0620*/  ISETP.GT.U32.AND P0, PT, R11, 0x1, PT ;  /* 0x000000010b00780c */ /* 0x000fda0003f04070 */
[----:B0-----:R-:W-:Y:S05]  /*0630*/  @P0 EXIT ;  /* 0x000000000000094d */ /* 0x001fea0003800000 */
[----:B------:R-:W-:Y:S01]  /*0640*/  ULDC.64 UR4, c[0x0][0x650] ;  /* 0x0001940000047ab9 */ /* 0x000fe20000000a00 */
[----:B------:R-:W-:Y:S01]  /*0650*/  PRMT R12, RZ, 0x7610, R12 ;  /* 0x00007610ff0c7816 */ /* 0x000fe2000000000c */
[----:B------:R-:W-:Y:S01]  /*0660*/  IMAD.MOV.U32 R6, RZ, RZ, -0x1 ;  /* 0xffffffffff067424 */ /* 0x000fe200078e00ff */
[----:B------:R-:W-:Y:S01]  /*0670*/  ISETP.GE.U32.AND P0, PT, R2, UR4, PT ;  /* 0x0000000402007c0c */ /* 0x000fe2000bf06070 */
[----:B------:R-:W-:Y:S02]  /*0680*/  IMAD.MOV.U32 R7, RZ, RZ, -0x1 ;  /* 0xffffffffff077424 */ /* 0x000fe400078e00ff */
[----:B------:R-:W-:Y:S01]  /*0690*/  IMAD.MOV.U32 R5, RZ, RZ, -0x1 ;  /* 0xffffffffff057424 */ /* 0x000fe200078e00ff */
[----:B------:R-:W-:-:S13]  /*06a0*/  ISETP.GE.U32.AND.EX P0, PT, R3, UR5, PT, P0 ;  /* 0x0000000503007c0c */ /* 0x000fda000bf06100 */
[----:B------:R-:W-:Y:S05]  /*06b0*/  @P0 BRA `(.L_x_4) ;  /* 0x00000004005c0947 */ /* 0x000fea0003800000 */
[----:B------:R-:W0:Y:S01]  /*06c0*/  LDC.64 R16, c[0x0][0x628] ;  /* 0x00018a00ff107b82 */ /* 0x000e220000000a00 */
[----:B------:R-:W-:Y:S02]  /*06d0*/  IMAD.MOV.U32 R6, RZ, RZ, R2 ;  /* 0x000000ffff067224 */ /* 0x000fe400078e0002 */
[----:B------:R-:W-:-:S05]  /*06e0*/  IMAD.MOV.U32 R7, RZ, RZ, R3 ;  /* 0x000000ffff077224 */ /* 0x000fca00078e0003 */
[----:B------:R-:W1:Y:S08]  /*06f0*/  LDC R18, c[0x0][0x630] ;  /* 0x00018c00ff127b82 */ /* 0x000e700000000800 */
[----:B------:R-:W2:Y:S01]  /*0700*/  LDC.64 R20, c[0x0][0x620] ;  /* 0x00018800ff147b82 */ /* 0x000ea20000000a00 */
[----:B0-----:R-:W-:-:S04]  /*0710*/  ISETP.NE.U32.AND P0, PT, R16, RZ, PT ;  /* 0x000000ff1000720c */ /* 0x001fc80003f05070 */
[----:B------:R-:W-:-:S13]  /*0720*/  ISETP.NE.AND.EX P0, PT, R17, RZ, PT, P0 ;  /* 0x000000ff1100720c */ /* 0x000fda0003f05300 */
[----:B-12---:R-:W-:Y:S05]  /*0730*/  @!P0 BRA `(.L_x_5) ;  /* 0x0000000000288947 */ /* 0x006fea0003800000 */
[----:B------:R-:W0:Y:S02]  /*0740*/  LDC R5, c[0x0][0x634] ;  /* 0x00018d00ff057b82 */ /* 0x000e240000000800 */
[----:B0-----:R-:W-:-:S05]  /*0750*/  IADD3 R5, P0, R2, R5, RZ ;  /* 0x0000000502057210 */ /* 0x001fca0007f1e0ff */
[----:B------:R-:W-:-:S04]  /*0760*/  IMAD.X R11, RZ, RZ, R3, P0 ;  /* 0x000000ffff0b7224 */ /* 0x000fc800000e0603 */
[----:B------:R-:W-:-:S04]  /*0770*/  IMAD.WIDE.U32 R6, R11, R16, RZ ;  /* 0x000000100b067225 */ /* 0x000fc800078e00ff */
[----:B------:R-:W-:-:S04]  /*0780*/  IMAD.WIDE.U32 R12, P0, R5, R17, R6 ;  /* 0x00000011050c7225 */ /* 0x000fc80007800006 */
[----:B------:R-:W-:-:S04]  /*0790*/  IMAD.WIDE.U32 R6, R5, R16, RZ ;  /* 0x0000001005067225 */ /* 0x000fc800078e00ff */
[----:B------:R-:W-:Y:S01]  /*07a0*/  IMAD.X R15, RZ, RZ, RZ, P0 ;  /* 0x000000ffff0f7224 */ /* 0x000fe200000e06ff */
[----:B------:R-:W-:Y:S01]  /*07b0*/  IADD3 RZ, P0, R7, R12, RZ ;  /* 0x0000000c07ff7210 */ /* 0x000fe20007f1e0ff */
[----:B------:R-:W-:-:S04]  /*07c0*/  IMAD.MOV.U32 R14, RZ, RZ, R13 ;  /* 0x000000ffff0e7224 */ /* 0x000fc800078e000d */
[----:B------:R-:W-:-:S08]  /*07d0*/  IMAD.WIDE.U32.X R6, R11, R17, R14, P0 ;  /* 0x000000110b067225 */ /* 0x000fd000000e040e */
.L_x_5:
[--C-:B------:R-:W-:Y:S01]  /*07e0*/  SHF.R.U64 R26, R6, R18, R7.reuse ;  /* 0x00000012061a7219 */ /* 0x100fe20000001207 */
[----:B------:R-:W0:Y:S01]  /*07f0*/  LDC.64 R22, c[0x0][0x640] ;  /* 0x00019000ff167b82 */ /* 0x000e220000000a00 */
[----:B------:R-:W-:Y:S01]  /*0800*/  I2FP.F32.U32 R5, R8 ;  /* 0x0000000800057245 */ /* 0x000fe20000201000 */
[----:B------:R-:W-:Y:S01]  /*0810*/  ULDC UR4, c[0x0][0x150] ;  /* 0x0000540000047ab9 */ /* 0x000fe20000000800 */
[----:B------:R-:W-:Y:S02]  /*0820*/  SHF.R.U32.HI R6, RZ, R18, R7 ;  /* 0x00000012ff067219 */ /* 0x000fe40000011607 */
[----:B------:R-:W-:Y:S01]  /*0830*/  IADD3 R11, P0, RZ, -R26, RZ ;  /* 0x8000001aff0b7210 */ /* 0x000fe20007f1e0ff */
[----:B------:R-:W-:Y:S01]  /*0840*/  FMUL R5, R5, UR4 ;  /* 0x0000000405057c20 */ /* 0x000fe20008400000 */
[----:B------:R-:W-:Y:S01]  /*0850*/  ULDC UR4, c[0x0][0x154] ;  /* 0x0000550000047ab9 */ /* 0x000fe20000000800 */
[----:B------:R-:W1:Y:S02]  /*0860*/  LDC R14, c[0x0][0x618] ;  /* 0x00018600ff0e7b82 */ /* 0x000e640000000800 */
[----:B------:R-:W-:-:S02]  /*0870*/  IMAD.X R13, RZ, RZ, ~R6, P0 ;  /* 0x000000ffff0d7224 */ /* 0x000fc400000e0e06 */
[----:B------:R-:W2:Y:S01]  /*0880*/  F2I.U32.TRUNC.NTZ R5, R5 ;  /* 0x0000000500057305 */ /* 0x000ea2000020f000 */
[----:B------:R-:W-:-:S03]  /*0890*/  IMAD.WIDE.U32 R6, R11, R20, R2 ;  /* 0x000000140b067225 */ /* 0x000fc600078e0002 */
[----:B------:R-:W3:Y:S01]  /*08a0*/  LDC R9, c[0x0][0x144] ;  /* 0x00005100ff097b82 */ /* 0x000ee20000000800 */
[----:B------:R-:W-:-:S04]  /*08b0*/  IMAD R12, R13, R20, RZ ;  /* 0x000000140d0c7224 */ /* 0x000fc800078e02ff */
[----:B------:R-:W-:Y:S02]  /*08c0*/  IMAD R11, R11, R21, R12 ;  /* 0x000000150b0b7224 */ /* 0x000fe400078e020c */
[----:B------:R-:W-:Y:S01]  /*08d0*/  IMAD.MOV.U32 R12, RZ, RZ, 0x1 ;  /* 0x00000001ff0c7424 */ /* 0x000fe200078e00ff */
[----:B------:R-:W4:Y:S01]  /*08e0*/  LDC R18, c[0x0][0x608] ;  /* 0x00018200ff127b82 */ /* 0x000f220000000800 */
[----:B------:R-:W-:Y:S01]  /*08f0*/  IMAD.IADD R11, R7, 0x1, R11 ;  /* 0x00000001070b7824 */ /* 0x000fe200078e020b */
[----:B0-----:R-:W-:Y:S01]  /*0900*/  ISETP.NE.U32.AND P0, PT, R22, RZ, PT ;  /* 0x000000ff1600720c */ /* 0x001fe20003f05070 */
[----:B--2---:R-:W-:-:S03]  /*0910*/  IMAD.MOV R7, RZ, RZ, -R5 ;  /* 0x000000ffff077224 */ /* 0x004fc600078e0a05 */
[----:B------:R-:W-:Y:S02]  /*0920*/  ISETP.NE.AND.EX P0, PT, R23, RZ, PT, P0 ;  /* 0x000000ff1700720c */ /* 0x000fe40003f05300 */
[----:B------:R-:W0:Y:S01]  /*0930*/  LDC R13, c[0x0][0x658] ;  /* 0x00019600ff0d7b82 */ /* 0x000e220000000800 */
[--C-:B-1----:R-:W-:Y:S02]  /*0940*/  SHF.R.U64 R16, R6, R14, R11.reuse ;  /* 0x0000000e06107219 */ /* 0x102fe4000000120b */
[----:B------:R-:W-:Y:S02]  /*0950*/  I2FP.F32.U32 R6, R10 ;  /* 0x0000000a00067245 */ /* 0x000fe40000201000 */
[----:B------:R-:W-:-:S03]  /*0960*/  SHF.R.U32.HI R11, RZ, R14, R11 ;  /* 0x0000000eff0b7219 */ /* 0x000fc6000001160b */
[----:B------:R-:W1:Y:S01]  /*0970*/  LDC R17, c[0x0][0x148] ;  /* 0x00005200ff117b82 */ /* 0x000e620000000800 */
[----:B---3--:R-:W-:Y:S02]  /*0980*/  IMAD R5, R9, R7, R8 ;  /* 0x0000000709057224 */ /* 0x008fe400078e0208 */
[----:B------:R-:W-:Y:S01]  /*0990*/  FMUL R7, R6, UR4 ;  /* 0x0000000406077c20 */ /* 0x000fe20008400000 */
[----:B------:R-:W-:-:S03]  /*09a0*/  IMAD.MOV.U32 R6, RZ, RZ, -0x1 ;  /* 0xffffffffff067424 */ /* 0x000fc600078e00ff */
[----:B------:R2:W3:Y:S01]  /*09b0*/  F2I.U32.TRUNC.NTZ R15, R7 ;  /* 0x00000007000f7305 */ /* 0x0004e2000020f000 */
[----:B------:R-:W1:Y:S01]  /*09c0*/  LDC R21, c[0x0][0x600] ;  /* 0x00018000ff157b82 */ /* 0x000e620000000800 */
[-CC-:B----4-:R-:W-:Y:S02]  /*09d0*/  SHF.R.U64 R27, R16, R18.reuse, R11.reuse ;  /* 0x00000012101b7219 */ /* 0x190fe4000000120b */
[----:B------:R-:W-:-:S05]  /*09e0*/  SHF.R.U32.HI R8, RZ, R18, R11 ;  /* 0x00000012ff087219 */ /* 0x000fca000001160b */
[----:B------:R-:W4:Y:S01]  /*09f0*/  LDC R20, c[0x0][0x648] ;  /* 0x00019200ff147b82 */ /* 0x000f220000000800 */
[-CC-:B0-----:R-:W-:Y:S02]  /*0a00*/  SHF.R.U64 R18, R27, R13.reuse, R8.reuse ;  /* 0x0000000d1b127219 */ /* 0x181fe40000001208 */
[-C--:B------:R-:W-:Y:S02]  /*0a10*/  SHF.L.U32 R6, R6, R13.reuse, RZ ;  /* 0x0000000d06067219 */ /* 0x080fe400000006ff */
[-C--:B------:R-:W-:Y:S02]  /*0a20*/  SHF.R.U32.HI R8, RZ, R13.reuse, R8 ;  /* 0x0000000dff087219 */ /* 0x080fe40000011608 */
[----:B------:R-:W-:Y:S01]  /*0a30*/  LOP3.LUT R14, RZ, R6, RZ, 0x33, !PT ;  /* 0x00000006ff0e7212 */ /* 0x000fe200078e33ff */
[----:B------:R-:W0:Y:S01]  /*0a40*/  LDC R25, c[0x0][0x638] ;  /* 0x00018e00ff197b82 */ /* 0x000e220000000800 */
[----:B------:R-:W-:Y:S01]  /*0a50*/  SHF.L.U32 R11, R12, R13, RZ ;  /* 0x0000000d0c0b7219 */ /* 0x000fe200000006ff */
[----:B------:R-:W-:-:S02]  /*0a60*/  IMAD.MOV.U32 R6, RZ, RZ, R18 ;  /* 0x000000ffff067224 */ /* 0x000fc400078e0012 */
[----:B--2---:R-:W-:-:S04]  /*0a70*/  IMAD.MOV.U32 R7, RZ, RZ, R8 ;  /* 0x000000ffff077224 */ /* 0x004fc800078e0008 */
[----:B------:R-:W2:Y:S01]  /*0a80*/  LDC R24, c[0x0][0x610] ;  /* 0x00018400ff187b82 */ /* 0x000ea20000000800 */
[----:B---3--:R-:W-:Y:S05]  /*0a90*/  @!P0 BRA `(.L_x_6) ;  /* 0x0000000000288947 */ /* 0x008fea0003800000 */
[----:B------:R-:W3:Y:S02]  /*0aa0*/  LDC R13, c[0x0][0x64c] ;  /* 0x00019300ff0d7b82 */ /* 0x000ee40000000800 */
[----:B---3--:R-:W-:-:S05]  /*0ab0*/  IADD3 R13, P0, R18, R13, RZ ;  /* 0x0000000d120d7210 */ /* 0x008fca0007f1e0ff */
        /* <DEDUP_REMOVED lines=8> */
.L_x_6:
[----:B----4-:R-:W-:Y:S01]  /*0b40*/  SHF.R.U64 R6, R6, R20, R7 ;  /* 0x0000001406067219 */ /* 0x010fe20000001207 */
[----:B-1----:R-:W-:Y:S01]  /*0b50*/  VIADD R7, R21, 0xffffffff ;  /* 0xffffffff15077836 */ /* 0x002fe20000000000 */
[----:B------:R-:W-:Y:S01]  /*0b60*/  LOP3.LUT R14, R27, R14, RZ, 0xc0, !PT ;  /* 0x0000000e1b0e7212 */ /* 0x000fe200078ec0ff */
[----:B------:R-:W-:Y:S02]  /*0b70*/  IMAD.MOV R15, RZ, RZ, -R15 ;  /* 0x000000ffff0f7224 */ /* 0x000fe400078e0a0f */
[----:B------:R-:W-:Y:S01]  /*0b80*/  IMAD.MOV R8, RZ, RZ, -R6 ;  /* 0x000000ffff087224 */ /* 0x000fe200078e0a06 */
[----:B------:R-:W-:Y:S01]  /*0b90*/  LOP3.LUT R7, R16, R7, RZ, 0xc0, !PT ;  /* 0x0000000710077212 */ /* 0x000fe200078ec0ff */
[----:B------:R-:W-:Y:S02]  /*0ba0*/  IMAD R14, R11, R6, R14 ;  /* 0x000000060b0e7224 */ /* 0x000fe400078e020e */
[----:B------:R-:W-:Y:S02]  /*0bb0*/  @P2 IMAD R5, R17, R15, R10 ;  /* 0x0000000f11052224 */ /* 0x000fe400078e020a */
[----:B0-----:R-:W-:-:S02]  /*0bc0*/  IMAD R6, R8, R25, R18 ;  /* 0x0000001908067224 */ /* 0x001fc400078e0212 */
[----:B--2---:R-:W-:Y:S02]  /*0bd0*/  IMAD R5, R14, R24, R5 ;  /* 0x000000180e057224 */ /* 0x004fe400078e0205 */
[----:B------:R-:W-:Y:S02]  /*0be0*/  IMAD R6, R6, R21, R7 ;  /* 0x0000001506067224 */ /* 0x000fe400078e0207 */
[----:B------:R-:W-:-:S03]  /*0bf0*/  IMAD.MOV.U32 R12, RZ, RZ, 0x1 ;  /* 0x00000001ff0c7424 */ /* 0x000fc600078e00ff */
[----:B------:R-:W-:Y:S02]  /*0c00*/  SEL R7, R6, R5, !P2 ;  /* 0x0000000506077207 */ /* 0x000fe40005000000 */
[----:B------:R-:W-:Y:S01]  /*0c10*/  SEL R6, R5, R6, !P2 ;  /* 0x0000000605067207 */ /* 0x000fe20005000000 */
[----:B------:R-:W-:-:S07]  /*0c20*/  IMAD.MOV.U32 R5, RZ, RZ, R26 ;  /* 0x000000ffff057224 */ /* 0x000fce00078e001a */
.L_x_4:
[----:B------:R-:W-:-:S08]  /*0c30*/  NOP ;  /* 0x0000000000007918 */ /* 0x000fd00000000000 */
[----:B------:R-:W0:Y:S02]  /*0c40*/  USETMAXREG.TRY_ALLOC.CTAPOOL UP0, 0xe8 ;  /* 0x000000e8000079c8 */ /* 0x000e240008000600 */
[----:B0-----:R-:W-:-:S13]  /*0c50*/  PLOP3.LUT P0, PT, PT, PT, UP0, 0x80, 0x0 ;  /* 0x000000000000781c */ /* 0x001fda0003f0f008 */
[----:B------:R-:W-:Y:S05]  /*0c60*/  @!P0 BRA `(.L_x_4) ;  /* 0xfffffffc00f08947 */ /* 0x000fea000383ffff */
[----:B------:R-:W-:Y:S01]  /*0c70*/  ULDC.64 UR4, c[0x0][0x598] ;  /* 0x0001660000047ab9 */ /* 0x000fe20000000a00 */
[----:B------:R-:W-:Y:S01]  /*0c80*/  ULDC.64 UR16, c[0x0][0x208] ;  /* 0x0000820000107ab9 */ /* 0x000fe20000000a00 */
[----:B------:R-:W-:-:S04]  /*0c90*/  ISETP.NE.U32.AND P0, PT, RZ, UR4, PT ;  /* 0x00000004ff007c0c */ /* 0x000fc8000bf05070 */
[----:B------:R-:W-:-:S13]  /*0ca0*/  ISETP.NE.AND.EX P0, PT, RZ, UR5, PT, P0 ;  /* 0x00000005ff007c0c */ /* 0x000fda000bf05300 */
[----:B------:R-:W-:Y:S05]  /*0cb0*/  @!P0 BRA `(.L_x_7) ;  /* 0x00000000001c8947 */ /* 0x000fea0003800000 */
[----:B------:R-:W0:Y:S02]  /*0cc0*/  LDC.64 R8, c[0x0][0x598] ;  /* 0x00016600ff087b82 */ /* 0x000e240000000a00 */
[----:B0-----:R-:W2:Y:S02]  /*0cd0*/  LDG.E.64 R8, desc[UR16][R8.64] ;  /* 0x0000001008087981 */ /* 0x001ea4000c1e1b00 */
[----:B--2---:R-:W-:-:S04]  /*0ce0*/  ISETP.NE.U32.AND P0, PT, R8, RZ, PT ;  /* 0x000000ff0800720c */ /* 0x004fc80003f05070 */
[----:B------:R-:W-:-:S13]  /*0cf0*/  ISETP.NE.AND.EX P0, PT, R9, RZ, PT, P0 ;  /* 0x000000ff0900720c */ /* 0x000fda0003f05300 */
[----:B------:R-:W-:Y:S05]  /*0d00*/  @!P0 BRA `(.L_x_7) ;  /* 0x0000000000088947 */ /* 0x000fea0003800000 */
[----:B------:R0:W5:Y:S01]  /*0d10*/  LD.E R8, desc[UR16][R8.64] ;  /* 0x0000001008087980 */ /* 0x000162000c101900 */
[----:B------:R-:W-:Y:S05]  /*0d20*/  BRA `(.L_x_8) ;  /* 0x0000000000207947 */ /* 0x000fea0003800000 */
.L_x_7:
[----:B------:R-:W-:Y:S02]  /*0d30*/  ULDC.64 UR4, c[0x0][0x588] ;  /* 0x0001620000047ab9 */ /* 0x000fe40000000a00 */
[----:B------:R-:W-:-:S04]  /*0d40*/  ISETP.NE.U32.AND P0, PT, RZ, UR4, PT ;  /* 0x00000004ff007c0c */ /* 0x000fc8000bf05070 */
[----:B------:R-:W-:-:S13]  /*0d50*/  ISETP.NE.AND.EX P0, PT, RZ, UR5, PT, P0 ;  /* 0x00000005ff007c0c */ /* 0x000fda000bf05300 */
[----:B------:R-:W-:Y:S05]  /*0d60*/  @!P0 BRA `(.L_x_9) ;  /* 0x00000000000c8947 */ /* 0x000fea0003800000 */
[----:B------:R-:W0:Y:S02]  /*0d70*/  LDC.64 R8, c[0x0][0x588] ;  /* 0x00016200ff087b82 */ /* 0x000e240000000a00 */
[----:B0-----:R1:W5:Y:S01]  /*0d80*/  LDG.E R8, desc[UR16][R8.64] ;  /* 0x0000001008087981 */ /* 0x001362000c1e1900 */
[----:B------:R-:W-:Y:S05]  /*0d90*/  BRA `(.L_x_8) ;  /* 0x0000000000047947 */ /* 0x000fea0003800000 */
.L_x_9:
[----:B------:R-:W2:Y:S02]  /*0da0*/  LDC R8, c[0x0][0x580] ;  /* 0x00016000ff087b82 */ /* 0x000ea40000000800 */
.L_x_8:
[----:B------:R-:W-:Y:S02]  /*0db0*/  ULDC.64 UR4, c[0x0][0x5a0] ;  /* 0x0001680000047ab9 */ /* 0x000fe40000000a00 */
[----:B------:R-:W-:-:S04]  /*0dc0*/  ISETP.NE.U32.AND P0, PT, RZ, UR4, PT ;  /* 0x00000004ff007c0c */ /* 0x000fc8000bf05070 */
[----:B------:R-:W-:-:S13]  /*0dd0*/  ISETP.NE.AND.EX P0, PT, RZ, UR5, PT, P0 ;  /* 0x00000005ff007c0c */ /* 0x000fda000bf05300 */
[----:B------:R-:W-:Y:S05]  /*0de0*/  @!P0 BRA `(.L_x_10) ;  /* 0x00000000001c8947 */ /* 0x000fea0003800000 */
[----:B------:R-:W3:Y:S02]  /*0df0*/  LDC.64 R10, c[0x0][0x5a0] ;  /* 0x00016800ff0a7b82 */ /* 0x000ee40000000a00 */
[----:B---3--:R-:W3:Y:S02]  /*0e00*/  LDG.E.64 R10, desc[UR16][R10.64] ;  /* 0x000000100a0a7981 */ /* 0x008ee4000c1e1b00 */
[----:B---3--:R-:W-:-:S04]  /*0e10*/  ISETP.NE.U32.AND P0, PT, R10, RZ, PT ;  /* 0x000000ff0a00720c */ /* 0x008fc80003f05070 */
[----:B------:R-:W-:-:S13]  /*0e20*/  ISETP.NE.AND.EX P0, PT, R11, RZ, PT, P0 ;  /* 0x000000ff0b00720c */ /* 0x000fda0003f05300 */
[----:B------:R-:W-:Y:S05]  /*0e30*/  @!P0 BRA `(.L_x_10) ;  /* 0x0000000000088947 */ /* 0x000fea0003800000 */
[----:B01----:R0:W5:Y:S01]  /*0e40*/  LD.E R9, desc[UR16][R10.64] ;  /* 0x000000100a097980 */ /* 0x003162000c101900 */
[----:B------:R-:W-:Y:S05]  /*0e50*/  BRA `(.L_x_11) ;  /* 0x0000000000207947 */ /* 0x000fea0003800000 */
.L_x_10:
[----:B------:R-:W-:Y:S02]  /*0e60*/  ULDC.64 UR4, c[0x0][0x590] ;  /* 0x0001640000047ab9 */ /* 0x000fe40000000a00 */
[----:B------:R-:W-:-:S04]  /*0e70*/  ISETP.NE.U32.AND P0, PT, RZ, UR4, PT ;  /* 0x00000004ff007c0c */ /* 0x000fc8000bf05070 */
[----:B------:R-:W-:-:S13]  /*0e80*/  ISETP.NE.AND.EX P0, PT, RZ, UR5, PT, P0 ;  /* 0x00000005ff007c0c */ /* 0x000fda000bf05300 */
[----:B------:R-:W-:Y:S05]  /*0e90*/  @!P0 BRA `(.L_x_12) ;  /* 0x00000000000c8947 */ /* 0x000fea0003800000 */
[----:B------:R-:W0:Y:S02]  /*0ea0*/  LDC.64 R10, c[0x0][0x590] ;  /* 0x00016400ff0a7b82 */ /* 0x000e240000000a00 */
[----:B01----:R1:W5:Y:S01]  /*0eb0*/  LDG.E R9, desc[UR16][R10.64] ;  /* 0x000000100a097981 */ /* 0x003362000c1e1900 */
[----:B------:R-:W-:Y:S05]  /*0ec0*/  BRA `(.L_x_11) ;  /* 0x0000000000047947 */ /* 0x000fea0003800000 */
.L_x_12:
[----:B01----:R-:W3:Y:S02]  /*0ed0*/  LDC R9, c[0x0][0x584] ;  /* 0x00016100ff097b82 */ /* 0x003ee40000000800 */
.L_x_11:
[----:B------:R-:W-:-:S13]  /*0ee0*/  LOP3.LUT P0, RZ, R12, 0xff, RZ, 0xc0, !PT ;  /* 0x000000ff0cff7812 */ /* 0x000fda000780c0ff */
[----:B------:R-:W-:Y:S05]  /*0ef0*/  @!P0 EXIT ;  /* 0x000000000000894d */ /* 0x000fea0003800000 */
[----:B------:R-:W-:Y:S01]  /*0f00*/  ULDC UR4, c[0x0][0x28c] ;  /* 0x0000a30000047ab9 */ /* 0x000fe20000000800 */
[----:B------:R-:W-:Y:S01]  /*0f10*/  LOP3.LUT R138, R4, 0x1, RZ, 0xfc, !PT ;  /* 0x00000001048a7812 */ /* 0x000fe200078efcff */
[----:B------:R-:W-:-:S04]  /*0f20*/  UIADD3 UR4, UR4, 0x7f, URZ ;  /* 0x0000007f04047890 */ /* 0x000fc8000fffe03f */
[----:B------:R-:W-:-:S04]  /*0f30*/  USHF.R.S32.HI UR5, URZ, 0x1f, UR4 ;  /* 0x0000001f3f057899 */ /* 0x000fc80008011404 */
[----:B------:R-:W-:-:S03]  /*0f40*/  ULEA.HI UR5, UR5, UR4, URZ, 0x7 ;  /* 0x0000000405057291 */ /* 0x000fc6000f8f383f */
[----:B------:R-:W-:Y:S01]  /*0f50*/  UMOV UR4, URZ ;  /* 0x0000003f00047c82 */ /* 0x000fe20008000000 */
[----:B------:R-:W-:-:S03]  /*0f60*/  USHF.R.S32.HI UR9, URZ, 0x7, UR5 ;  /* 0x000000073f097899 */ /* 0x000fc60008011405 */
[----:B------:R-:W-:-:S09]  /*0f70*/  UMOV UR5, URZ ;  /* 0x0000003f00057c82 */ /* 0x000fd20008000000 */
.L_x_165:
[----:B01----:R-:W-:Y:S01]  /*0f80*/  LOP3.LUT R10, R0, 0x80, RZ, 0xc0, !PT ;  /* 0x00000080000a7812 */ /* 0x003fe200078ec0ff */
[----:B------:R-:W0:Y:S01]  /*0f90*/  S2UR UR13, SR_CgaCtaId ;  /* 0x00000000000d79c3 */ /* 0x000e220000008800 */
[----:B------:R-:W-:Y:S01]  /*0fa0*/  UMOV UR12, 0x400 ;  /* 0x00000400000c7882 */ /* 0x000fe20000000000 */
[----:B------:R-:W-:Y:S01]  /*0fb0*/  UMOV UR6, URZ ;  /* 0x0000003f00067c82 */ /* 0x000fe20008000000 */
[----:B------:R-:W-:Y:S01]  /*0fc0*/  SHF.R.U32.HI R10, RZ, 0x7, R10 ;  /* 0x00000007ff0a7819 */ /* 0x000fe2000001160a */
[----:B------:R-:W-:Y:S01]  /*0fd0*/  UMOV UR7, URZ ;  /* 0x0000003f00077c82 */ /* 0x000fe20008000000 */
[----:B------:R-:W-:Y:S01]  /*0fe0*/  UMOV UR18, UR5 ;  /* 0x0000000500127c82 */ /* 0x000fe20008000000 */
[----:B------:R-:W-:Y:S02]  /*0ff0*/  CS2R R14, SRZ ;  /* 0x00000000000e7805 */ /* 0x000fe4000001ff00 */
[----:B------:R-:W-:Y:S01]  /*1000*/  CS2R R12, SRZ ;  /* 0x00000000000c7805 */ /* 0x000fe2000001ff00 */
[----:B------:R-:W1:Y:S01]  /*1010*/  LDC R11, c[0x0][0x28c] ;  /* 0x0000a300ff0b7b82 */ /* 0x000e620000000800 */
[----:B------:R-:W4:Y:S01]  /*1020*/  SHFL.IDX PT, R10, R10, RZ, 0x1f ;  /* 0x00001fff0a0a7589 */ /* 0x000f2200000e0000 */
[----:B------:R-:W-:-:S02]  /*1030*/  CS2R R16, SRZ ;  /* 0x0000000000107805 */ /* 0x000fc4000001ff00 */
[----:B------:R-:W-:Y:S02]  /*1040*/  CS2R R18, SRZ ;  /* 0x0000000000127805 */ /* 0x000fe4000001ff00 */
[----:B------:R-:W-:Y:S02]  /*1050*/  CS2R R20, SRZ ;  /* 0x0000000000147805 */ /* 0x000fe4000001ff00 */
[----:B------:R-:W-:Y:S02]  /*1060*/  CS2R R22, SRZ ;  /* 0x0000000000167805 */ /* 0x000fe4000001ff00 */
[----:B------:R-:W-:Y:S02]  /*1070*/  CS2R R88, SRZ ;  /* 0x0000000000587805 */ /* 0x000fe4000001ff00 */
[----:B------:R-:W-:Y:S02]  /*1080*/  CS2R R90, SRZ ;  /* 0x00000000005a7805 */ /* 0x000fe4000001ff00 */
        /* <DEDUP_REMOVED lines=16> */
[----:B-1----:R-:W-:Y:S02]  /*1190*/  ISETP.GE.AND P0, PT, R11, 0x1, PT ;  /* 0x000000010b00780c */ /* 0x002fe40003f06270 */
[----:B------:R-:W-:Y:S02]  /*11a0*/  CS2R R124, SRZ ;  /* 0x00000000007c7805 */ /* 0x000fe4000001ff00 */
[----:B----4-:R-:W-:-:S02]  /*11b0*/  R2UR UR8, R10 ;  /* 0x000000000a0872ca */ /* 0x010fc400000e0000 */
[----:B------:R-:W-:Y:S02]  /*11c0*/  CS2R R126, SRZ ;  /* 0x00000000007e7805 */ /* 0x000fe4000001ff00 */
[----:B------:R-:W-:Y:S02]  /*11d0*/  CS2R R128, SRZ ;  /* 0x0000000000807805 */ /* 0x000fe4000001ff00 */
[----:B------:R-:W-:Y:S02]  /*11e0*/  CS2R R130, SRZ ;  /* 0x0000000000827805 */ /* 0x000fe4000001ff00 */
[----:B------:R-:W-:Y:S02]  /*11f0*/  CS2R R132, SRZ ;  /* 0x0000000000847805 */ /* 0x000fe4000001ff00 */
[----:B------:R-:W-:Y:S02]  /*1200*/  CS2R R134, SRZ ;  /* 0x0000000000867805 */ /* 0x000fe4000001ff00 */
[----:B------:R-:W-:Y:S01]  /*1210*/  CS2R R136, SRZ ;  /* 0x0000000000887805 */ /* 0x000fe2000001ff00 */
[----:B------:R-:W-:Y:S01]  /*1220*/  IMAD.MOV.U32 R139, RZ, RZ, RZ ;  /* 0x000000ffff8b7224 */ /* 0x000fe200078e00ff */
[----:B------:R-:W-:Y:S01]  /*1230*/  CS2R R24, SRZ ;  /* 0x0000000000187805 */ /* 0x000fe2000001ff00 */
[----:B------:R-:W-:Y:S01]  /*1240*/  IMAD.MOV.U32 R141, RZ, RZ, RZ ;  /* 0x000000ffff8d7224 */ /* 0x000fe200078e00ff */
[----:B---3--:R-:W-:Y:S01]  /*1250*/  CS2R R26, SRZ ;  /* 0x00000000001a7805 */ /* 0x008fe2000001ff00 */
[----:B------:R-:W-:Y:S01]  /*1260*/  IMAD.U32 R142, RZ, RZ, UR4 ;  /* 0x00000004ff8e7e24 */ /* 0x000fe2000f8e00ff */
[----:B------:R-:W-:Y:S01]  /*1270*/  CS2R R28, SRZ ;  /* 0x00000000001c7805 */ /* 0x000fe2000001ff00 */
[----:B------:R-:W-:Y:S01]  /*1280*/  ULEA.HI UR10, UR8, UR8, URZ, 0x1 ;  /* 0x00000008080a7291 */ /* 0x000fe2000f8f083f */
[----:B------:R-:W-:-:S02]  /*1290*/  CS2R R30, SRZ ;  /* 0x00000000001e7805 */ /* 0x000fc4000001ff00 */
[----:B------:R-:W-:Y:S02]  /*12a0*/  CS2R R32, SRZ ;  /* 0x0000000000207805 */ /* 0x000fe4000001ff00 */
[----:B------:R-:W-:Y:S01]  /*12b0*/  CS2R R34, SRZ ;  /* 0x0000000000227805 */ /* 0x000fe2000001ff00 */
[----:B------:R-:W-:Y:S01]  /*12c0*/  ULOP3.LUT UR11, UR10, 0x7fffe, URZ, 0xc0, !UPT ;  /* 0x0007fffe0a0b7892 */ /* 0x000fe2000f8ec03f */
[----:B------:R-:W-:Y:S01]  /*12d0*/  CS2R R36, SRZ ;  /* 0x0000000000247805 */ /* 0x000fe2000001ff00 */
[----:B0-----:R-:W-:Y:S01]  /*12e0*/  ULEA UR10, UR13, UR12, 0x18 ;  /* 0x0000000c0d0a7291 */ /* 0x001fe2000f8ec03f */
[----:B------:R-:W-:Y:S01]  /*12f0*/  CS2R R38, SRZ ;  /* 0x0000000000267805 */ /* 0x000fe2000001ff00 */
[----:B------:R-:W-:Y:S01]  /*1300*/  UIADD3 UR11, UR8, -UR11, URZ ;  /* 0x8000000b080b7290 */ /* 0x000fe2000fffe03f */
[----:B------:R-:W-:Y:S02]  /*1310*/  CS2R R40, SRZ ;  /* 0x0000000000287805 */ /* 0x000fe4000001ff00 */
[----:B------:R-:W-:Y:S01]  /*1320*/  CS2R R42, SRZ ;  /* 0x00000000002a7805 */ /* 0x000fe2000001ff00 */
[----:B------:R-:W-:Y:S01]  /*1330*/  UMOV UR8, URZ ;  /* 0x0000003f00087c82 */ /* 0x000fe20008000000 */
[----:B------:R-:W-:Y:S01]  /*1340*/  ULEA UR11, UR11, UR10, 0xd ;  /* 0x0000000a0b0b7291 */ /* 0x000fe2000f8e683f */
[----:B------:R-:W-:-:S02]  /*1350*/  CS2R R44, SRZ ;  /* 0x00000000002c7805 */ /* 0x000fc4000001ff00 */
[----:B------:R-:W-:Y:S02]  /*1360*/  CS2R R46, SRZ ;  /* 0x00000000002e7805 */ /* 0x000fe4000001ff00 */
[----:B------:R-:W-:Y:S01]  /*1370*/  CS2R R48, SRZ ;  /* 0x0000000000307805 */ /* 0x000fe2000001ff00 */
[----:B------:R-:W-:Y:S01]  /*1380*/  UIADD3 UR11, UR11, 0x180, URZ ;  /* 0x000001800b0b7890 */ /* 0x000fe2000fffe03f */
[----:B------:R-:W-:Y:S02]  /*1390*/  CS2R R50, SRZ ;  /* 0x0000000000327805 */ /* 0x000fe4000001ff00 */
[----:B------:R-:W-:Y:S02]  /*13a0*/  CS2R R52, SRZ ;  /* 0x0000000000347805 */ /* 0x000fe4000001ff00 */
[----:B------:R-:W-:Y:S01]  /*13b0*/  CS2R R54, SRZ ;  /* 0x0000000000367805 */ /* 0x000fe2000001ff00 */
[----:B------:R-:W-:Y:S01]  /*13c0*/  USHF.R.U32.HI UR11, URZ, 0x4, UR11 ;  /* 0x000000043f0b7899 */ /* 0x000fe2000801160b */
[----:B------:R-:W-:-:S02]  /*13d0*/  CS2R R56, SRZ ;  /* 0x0000000000387805 */ /* 0x000fc4000001ff00 */
[----:B------:R-:W-:Y:S02]  /*13e0*/  CS2R R58, SRZ ;  /* 0x00000000003a7805 */ /* 0x000fe4000001ff00 */
[----:B------:R-:W-:Y:S01]  /*13f0*/  CS2R R60, SRZ ;  /* 0x00000000003c7805 */ /* 0x000fe2000001ff00 */
[----:B------:R-:W-:Y:S01]  /*1400*/  ULOP3.LUT UR11, UR11, 0x3fff, URZ, 0xc0, !UPT ;  /* 0x00003fff0b0b7892 */ /* 0x000fe2000f8ec03f */
        /* <DEDUP_REMOVED lines=12> */
[----:B------:R-:W-:Y:S01]  /*14d0*/  CS2R R86, SRZ ;  /* 0x0000000000567805 */ /* 0x000fe2000001ff00 */
[----:B------:R-:W-:Y:S06]  /*14e0*/  @!P0 BRA `(.L_x_13) ;  /* 0x0000000800608947 */ /* 0x000fec0003800000 */
[----:B------:R-:W-:-:S13]  /*14f0*/  ISETP.NE.AND P1, PT, R138, 0x3, PT ;  /* 0x000000038a00780c */ /* 0x000fda0003f25270 */
[----:B------:R-:W-:Y:S05]  /*1500*/  @!P1 BRA `(.L_x_14) ;  /* 0x0000000000049947 */ /* 0x000fea0003800000 */
[----:B------:R-:W-:Y:S01]  /*1510*/  BPT.TRAP 0x1 ;  /* 0x000000040000795c */ /* 0x000fe20000300000 */
.L_x_14:
[----:B------:R-:W-:Y:S01]  /*1520*/  ULEA UR6, UR5, UR10, 0x3 ;  /* 0x0000000a05067291 */ /* 0x000fe2000f8e183f */
[----:B------:R-:W-:-:S05]  /*1530*/  IMAD.U32 R10, RZ, RZ, UR4 ;  /* 0x00000004ff0a7e24 */ /* 0x000fca000f8e00ff */
[----:B------:R-:W-:-:S04]  /*1540*/  SHF.L.U32 R10, R10, 0x1f, RZ ;  /* 0x0000001f0a0a7819 */ /* 0x000fc800000006ff */
[----:B------:R0:W1:Y:S01]  /*1550*/  SYNCS.PHASECHK.TRANS64.TRYWAIT P0, [UR6], R10 ;  /* 0x0000000aff0075a7 */ /* 0x0000620008000146 */
[----:B------:R-:W-:Y:S05]  /*1560*/  @!P1 BRA `(.L_x_15) ;  /* 0x0000000000049947 */ /* 0x000fea0003800000 */
[----:B------:R-:W-:Y:S01]  /*1570*/  BPT.TRAP 0x1 ;  /* 0x000000040000795c */ /* 0x000fe20000300000 */
.L_x_15:
[----:B-1----:R-:W-:Y:S05]  /*1580*/  @P0 BRA `(.L_x_16) ;  /* 0x0000000000080947 */ /* 0x002fea0003800000 */
[----:B------:R-:W1:Y:S02]  /*1590*/  SYNCS.PHASECHK.TRANS64.TRYWAIT P0, [UR6], R10 ;  /* 0x0000000aff0075a7 */ /* 0x000e640008000146 */
[----:B-1----:R-:W-:Y:S05]  /*15a0*/  @!P0 BRA `(.L_x_17) ;  /* 0x0000007c00e08947 */ /* 0x002fea0003800000 */
.L_x_16:
[----:B------:R-:W-:Y:S01]  /*15b0*/  UIADD3 UR6, UR10, 0x1c180, URZ ;  /* 0x0001c1800a067890 */ /* 0x000fe2000fffe03f */
[----:B------:R-:W-:Y:S01]  /*15c0*/  WARPGROUP.ARRIVE ;  /* 0x00000000000079c5 */ /* 0x000fe20000000000 */
[----:B------:R-:W-:Y:S01]  /*15d0*/  ULOP3.LUT UR8, UR11, 0x10000, URZ, 0xfc, !UPT ;  /* 0x000100000b087892 */ /* 0x000fe2000f8efc3f */
[----:B------:R-:W-:Y:S01]  /*15e0*/  CS2R R14, SRZ ;  /* 0x00000000000e7805 */ /* 0x000fe2000001ff00 */
[----:B------:R-:W-:Y:S01]  /*15f0*/  USHF.R.U32.HI UR6, URZ, 0x4, UR6 ;  /* 0x000000043f067899 */ /* 0x000fe20008011606 */
[----:B------:R-:W-:Y:S01]  /*1600*/  CS2R R12, SRZ ;  /* 0x00000000000c7805 */ /* 0x000fe2000001ff00 */
[----:B------:R-:W-:Y:S01]  /*1610*/  UMOV UR13, 0x40000040 ;  /* 0x40000040000d7882 */ /* 0x000fe20000000000 */
[----:B------:R-:W-:Y:S01]  /*1620*/  UMOV UR15, 0x40000040 ;  /* 0x40000040000f7882 */ /* 0x000fe20000000000 */
[----:B------:R-:W-:Y:S01]  /*1630*/  ULOP3.LUT UR6, UR6, 0x3fff, URZ, 0xc0, !UPT ;  /* 0x00003fff06067892 */ /* 0x000fe2000f8ec03f */
[----:B------:R-:W-:Y:S02]  /*1640*/  CS2R R16, SRZ ;  /* 0x0000000000107805 */ /* 0x000fe4000001ff00 */
[----:B------:R-:W-:-:S02]  /*1650*/  CS2R R18, SRZ ;  /* 0x0000000000127805 */ /* 0x000fc4000001ff00 */
[----:B------:R-:W-:Y:S01]  /*1660*/  CS2R R20, SRZ ;  /* 0x0000000000147805 */ /* 0x000fe2000001ff00 */
[----:B------:R-:W-:Y:S01]  /*1670*/  ULOP3.LUT UR7, UR6, 0x10000, URZ, 0xfc, !UPT ;  /* 0x0001000006077892 */ /* 0x000fe2000f8efc3f */
[----:B------:R-:W-:Y:S01]  /*1680*/  CS2R R22, SRZ ;  /* 0x0000000000167805 */ /* 0x000fe2000001ff00 */
[----:B------:R-:W-:Y:S01]  /*1690*/  ULEA UR6, UR5, UR8, 0xa ;  /* 0x0000000805067291 */ /* 0x000fe2000f8e503f */
[----:B------:R-:W-:Y:S01]  /*16a0*/  CS2R R88, SRZ ;  /* 0x0000000000587805 */ /* 0x000fe2000001ff00 */
[----:B------:R-:W-:Y:S01]  /*16b0*/  ULEA UR7, UR5, UR7, 0xa ;  /* 0x0000000705077291 */ /* 0x000fe2000f8e503f */
[----:B------:R-:W-:Y:S02]  /*16c0*/  CS2R R90, SRZ ;  /* 0x00000000005a7805 */ /* 0x000fe4000001ff00 */
[----:B------:R-:W-:Y:S02]  /*16d0*/  CS2R R92, SRZ ;  /* 0x00000000005c7805 */ /* 0x000fe4000001ff00 */
[----:B------:R-:W-:-:S02]  /*16e0*/  CS2R R94, SRZ ;  /* 0x00000000005e7805 */ /* 0x000fc4000001ff00 */
[----:B------:R-:W-:Y:S01]  /*16f0*/  CS2R R96, SRZ ;  /* 0x0000000000607805 */ /* 0x000fe2000001ff00 */
[----:B------:R-:W-:Y:S01]  /*1700*/  UMOV UR12, UR6 ;  /* 0x00000006000c7c82 */ /* 0x000fe20008000000 */
[----:B------:R-:W-:Y:S01]  /*1710*/  CS2R R98, SRZ ;  /* 0x0000000000627805 */ /* 0x000fe2000001ff00 */
[----:B------:R-:W-:Y:S01]  /*1720*/  UMOV UR14, UR7 ;  /* 0x00000007000e7c82 */ /* 0x000fe20008000000 */
[----:B------:R-:W-:Y:S01]  /*1730*/  CS2R R100, SRZ ;  /* 0x0000000000647805 */ /* 0x000fe2000001ff00 */
[----:B------:R-:W-:Y:S01]  /*1740*/  QGMMA.64x128x32.F32.E4M3.E4M3 R24, gdesc[UR12], RZ, !UPT ;  /* 0x01e000000c1879f3 */ /* 0x000fe2000c7008ff */
[----:B------:R-:W-:Y:S01]  /*1750*/  UIADD3 UR12, UR6, 0x2, URZ ;  /* 0x00000002060c7890 */ /* 0x000fe2000fffe03f */
[----:B------:R-:W-:Y:S01]  /*1760*/  CS2R R102, SRZ ;  /* 0x0000000000667805 */ /* 0x000fe2000001ff00 */
[----:B------:R-:W-:Y:S01]  /*1770*/  UIADD3 UR14, UR7, 0x2, URZ ;  /* 0x00000002070e7890 */ /* 0x000fe2000fffe03f */
[----:B------:R-:W-:Y:S01]  /*1780*/  CS2R R104, SRZ ;  /* 0x0000000000687805 */ /* 0x000fe2000001ff00 */
[----:B------:R-:W-:Y:S01]  /*1790*/  UMOV UR13, 0x40000040 ;  /* 0x40000040000d7882 */ /* 0x000fe20000000000 */
[----:B------:R-:W-:Y:S01]  /*17a0*/  UMOV UR15, 0x40000040 ;  /* 0x40000040000f7882 */ /* 0x000fe20000000000 */
        /* <DEDUP_REMOVED lines=16> */
[----:B------:R-:W-:Y:S02]  /*18b0*/  IMAD.MOV.U32 R139, RZ, RZ, RZ ;  /* 0x000000ffff8b7224 */ /* 0x000fe400078e00ff */
[----:B------:R-:W-:Y:S01]  /*18c0*/  IMAD.MOV.U32 R141, RZ, RZ, RZ ;  /* 0x000000ffff8d7224 */ /* 0x000fe200078e00ff */
[----:B------:R-:W-:Y:S01]  /*18d0*/  QGMMA.64x128x32.F32.E4M3.E4M3 R24, gdesc[UR12], R24 ;  /* 0x01e000000c1879f3 */ /* 0x000fe20008700818 */
[----:B------:R-:W-:Y:S02]  /*18e0*/  UIADD3 UR12, UR6, 0x4, URZ ;  /* 0x00000004060c7890 */ /* 0x000fe4000fffe03f */
[----:B------:R-:W-:Y:S01]  /*18f0*/  UIADD3 UR14, UR7, 0x4, URZ ;  /* 0x00000004070e7890 */ /* 0x000fe2000fffe03f */
[----:B------:R-:W-:Y:S01]  /*1900*/  UMOV UR13, 0x40000040 ;  /* 0x40000040000d7882 */ /* 0x000fe20000000000 */
[----:B------:R-:W-:-:S07]  /*1910*/  UMOV UR15, 0x40000040 ;  /* 0x40000040000f7882 */ /* 0x000fce0000000000 */
[----:B------:R-:W-:Y:S01]  /*1920*/  QGMMA.64x128x32.F32.E4M3.E4M3 R24, gdesc[UR12], R24 ;  /* 0x01e000000c1879f3 */ /* 0x000fe20008700818 */
[----:B------:R-:W-:Y:S02]  /*1930*/  UIADD3 UR14, UR7, 0x6, URZ ;  /* 0x00000006070e7890 */ /* 0x000fe4000fffe03f */
[----:B------:R-:W-:Y:S01]  /*1940*/  UIADD3 UR12, UR6, 0x6, URZ ;  /* 0x00000006060c7890 */ /* 0x000fe2000fffe03f */
[----:B------:R-:W-:Y:S01]  /*1950*/  ULDC UR7, c[0x0][0x50c] ;  /* 0x0001430000077ab9 */ /* 0x000fe20000000800 */
[----:B------:R-:W-:Y:S01]  /*1960*/  UMOV UR13, 0x40000040 ;  /* 0x40000040000d7882 */ /* 0x000fe20000000000 */
[----:B------:R-:W-:Y:S01]  /*1970*/  UISETP.NE.AND UP0, UPT, UR7, 0x4, UPT ;  /* 0x000000040700788c */ /* 0x000fe2000bf05270 */
[----:B------:R-:W-:Y:S01]  /*1980*/  UMOV UR15, 0x40000040 ;  /* 0x40000040000f7882 */ /* 0x000fe20000000000 */
[----:B------:R-:W-:Y:S02]  /*1990*/  UMOV UR6, 0x4 ;  /* 0x0000000400067882 */ /* 0x000fe40000000000 */
[----:B------:R-:W-:-:S06]  /*19a0*/  USEL UR7, URZ, 0x1, UP0 ;  /* 0x000000013f077887 */ /* 0x000fcc0008000000 */
[----:B------:R-:W-:Y:S01]  /*19b0*/  ISETP.NE.AND P0, PT, RZ, UR7, PT ;  /* 0x00000007ff007c0c */ /* 0x000fe2000bf05270 */
[----:B------:R-:W-:-:S12]  /*19c0*/  QGMMA.64x128x32.F32.E4M3.E4M3 R24, gdesc[UR12], R24, gsb0 ;  /* 0x01e000000c1879f3 */ /* 0x000fd80008000818 */
[----:B------:R-:W-:Y:S05]  /*19d0*/  @!P0 BRA `(.L_x_18) ;  /* 0x0000000400088947 */ /* 0x000fea0003800000 */
[----:B------:R-:W-:Y:S02]  /*19e0*/  WARPGROUP.DEPBAR.LE gsb0, 0x0 ;  /* 0x00008000000079c5 */ /* 0x000fe40000010000 */
[----:B------:R-:W-:-:S01]  /*19f0*/  FADD R141, RZ, R24 ;  /* 0x00000018ff8d7221 */ /* 0x000fc20000000000 */
[----:B------:R-:W-:Y:S01]  /*1a00*/  FADD R136, RZ, R25 ;  /* 0x00000019ff887221 */ /* 0x000fe20000000000 */
        /* <DEDUP_REMOVED lines=62> */
[----:B------:R-:W-:-:S06]  /*1df0*/  UMOV UR6, URZ ;  /* 0x0000003f00067c82 */ /* 0x000fcc0008000000 */
.L_x_18:
[----:B------:R-:W-:-:S04]  /*1e00*/  UIADD3 UR18, UR5, 0x1, URZ ;  /* 0x0000000105127890 */ /* 0x000fc8000fffe03f */
[----:B------:R-:W-:-:S04]  /*1e10*/  UISETP.NE.AND UP0, UPT, UR18, 0x7, UPT ;  /* 0x000000071200788c */ /* 0x000fc8000bf05270 */
[----:B------:R-:W-:Y:S02]  /*1e20*/  USEL UR8, URZ, 0x1, UP0 ;  /* 0x000000013f087887 */ /* 0x000fe40008000000 */
[----:B------:R-:W-:Y:S02]  /*1e30*/  USEL UR18, UR18, URZ, UP0 ;  /* 0x0000003f12127287 */ /* 0x000fe40008000000 */
[----:B------:R-:W-:-:S06]  /*1e40*/  ULOP3.LUT UR8, UR4, UR8, URZ, 0x3c, !UPT ;  /* 0x0000000804087292 */ /* 0x000fcc000f8e3c3f */
[----:B------:R-:W-:Y:S01]  /*1e50*/  IMAD.U32 R142, RZ, RZ, UR8 ;  /* 0x00000008ff8e7e24 */ /* 0x000fe2000f8e00ff */
[----:B------:R-:W-:-:S06]  /*1e60*/  UMOV UR8, 0x1 ;  /* 0x0000000100087882 */ /* 0x000fcc0000000000 */
.L_x_13:
[----:B------:R-:W-:-:S04]  /*1e70*/  UISETP.LT.AND UP0, UPT, UR9, 0x1, UPT ;  /* 0x000000010900788c */ /* 0x000fc8000bf01270 */
[----:B------:R-:W-:-:S04]  /*1e80*/  USEL UR12, UR9, 0x1, UP0 ;  /* 0x00000001090c7887 */ /* 0x000fc80008000000 */
[----:B------:R-:W-:-:S04]  /*1e90*/  UIADD3 UR12, UR9, -UR12, URZ ;  /* 0x8000000c090c7290 */ /* 0x000fc8000fffe03f */
[----:B------:R-:W-:-:S06]  /*1ea0*/  UISETP.GE.AND UP0, UPT, UR12, 0x1, UPT ;  /* 0x000000010c00788c */ /* 0x000fcc000bf06270 */
[----:B------:R-:W-:-:S13]  /*1eb0*/  PLOP3.LUT P0, PT, PT, PT, UP0, 0x80, 0x0 ;  /* 0x000000000000781c */ /* 0x000fda0003f0f008 */
[----:B------:R-:W-:Y:S05]  /*1ec0*/  @!P0 BRA `(.L_x_19) ;  /* 0x0000000800348947 */ /* 0x000fea0003800000 */
[----:B01----:R-:W-:Y:S01]  /*1ed0*/  IMAD.U32 R10, RZ, RZ, UR12 ;  /* 0x0000000cff0a7e24 */ /* 0x003fe2000f8e00ff */
[----:B------:R-:W-:Y:S01]  /*1ee0*/  UMOV UR19, UR5 ;  /* 0x0000000500137c82 */ /* 0x000fe20008000000 */
[----:B------:R-:W-:-:S05]  /*1ef0*/  ULDC UR20, c[0x0][0x50c] ;  /* 0x0001430000147ab9 */ /* 0x000fca0000000800 */
.L_x_27:
[----:B------:R-:W-:-:S13]  /*1f00*/  ISETP.NE.AND P1, PT, R138, 0x3, PT ;  /* 0x000000038a00780c */ /* 0x000fda0003f25270 */
[----:B01----:R-:W-:Y:S05]  /*1f10*/  @!P1 BRA `(.L_x_20) ;  /* 0x0000000000049947 */ /* 0x003fea0003800000 */
[----:B------:R-:W-:Y:S01]  /*1f20*/  BPT.TRAP 0x1 ;  /* 0x000000040000795c */ /* 0x000fe20000300000 */
.L_x_20:
[----:B------:R-:W0:Y:S01]  /*1f30*/  S2UR UR12, SR_CgaCtaId ;  /* 0x00000000000c79c3 */ /* 0x000e220000008800 */
[----:B------:R-:W-:Y:S01]  /*1f40*/  UMOV UR10, 0x400 ;  /* 0x00000400000a7882 */ /* 0x000fe20000000000 */
[----:B------:R-:W-:Y:S01]  /*1f50*/  SHF.L.U32 R11, R142, 0x1f, RZ ;  /* 0x0000001f8e0b7819 */ /* 0x000fe200000006ff */
[----:B0-----:R-:W-:-:S04]  /*1f60*/  ULEA UR10, UR12, UR10, 0x18 ;  /* 0x0000000a0c0a7291 */ /* 0x001fc8000f8ec03f */
[----:B------:R-:W-:-:S09]  /*1f70*/  ULEA UR12, UR18, UR10, 0x3 ;  /* 0x0000000a120c7291 */ /* 0x000fd2000f8e183f */
[----:B------:R0:W1:Y:S01]  /*1f80*/  SYNCS.PHASECHK.TRANS64.TRYWAIT P0, [UR12], R11 ;  /* 0x0000000bff0075a7 */ /* 0x000062000800014c */
[----:B------:R-:W-:Y:S05]  /*1f90*/  @!P1 BRA `(.L_x_21) ;  /* 0x0000000000049947 */ /* 0x000fea0003800000 */
[----:B------:R-:W-:Y:S01]  /*1fa0*/  BPT.TRAP 0x1 ;  /* 0x000000040000795c */ /* 0x000fe20000300000 */
.L_x_21:
[----:B-1----:R-:W-:Y:S05]  /*1fb0*/  @P0 BRA `(.L_x_22) ;  /* 0x0000000000080947 */ /* 0x002fea0003800000 */
[----:B------:R-:W1:Y:S02]  /*1fc0*/  SYNCS.PHASECHK.TRANS64.TRYWAIT P0, [UR12], R11 ;  /* 0x0000000bff0075a7 */ /* 0x000e64000800014c */
[----:B-1----:R-:W-:Y:S05]  /*1fd0*/  @!P0 BRA `(.L_x_23) ;  /* 0x00000074006c8947 */ /* 0x002fea0003800000 */
.L_x_22:
[----:B------:R-:W-:Y:S01]  /*1fe0*/  UIADD3 UR12, UR10, 0x1c180, URZ ;  /* 0x0001c1800a0c7890 */ /* 0x000fe2000fffe03f */
[----:B------:R-:W-:Y:S01]  /*1ff0*/  WARPGROUP.ARRIVE ;  /* 0x00000000000079c5 */ /* 0x000fe20000000000 */
[----:B------:R-:W-:Y:S02]  /*2000*/  UISETP.NE.AND UP0, UPT, UR7, URZ, UPT ;  /* 0x0000003f0700728c */ /* 0x000fe4000bf05270 */
[----:B------:R-:W-:Y:S02]  /*2010*/  USHF.R.U32.HI UR12, URZ, 0x4, UR12 ;  /* 0x000000043f0c7899 */ /* 0x000fe4000801160c */
[----:B------:R-:W-:Y:S02]  /*2020*/  USEL UR8, UR8, URZ, !UP0 ;  /* 0x0000003f08087287 */ /* 0x000fe4000c000000 */
[----:B------:R-:W-:Y:S02]  /*2030*/  ULOP3.LUT UR12, UR12, 0x3fff, URZ, 0xc0, !UPT ;  /* 0x00003fff0c0c7892 */ /* 0x000fe4000f8ec03f */
[----:B------:R-:W-:-:S02]  /*2040*/  UISETP.NE.U32.AND UP0, UPT, UR8, URZ, UPT ;  /* 0x0000003f0800728c */ /* 0x000fc4000bf05070 */
[----:B------:R-:W-:Y:S02]  /*2050*/  ULOP3.LUT UR7, UR11, 0x10000, URZ, 0xfc, !UPT ;  /* 0x000100000b077892 */ /* 0x000fe4000f8efc3f */
[----:B------:R-:W-:Y:S02]  /*2060*/  ULOP3.LUT UR8, UR12, 0x10000, URZ, 0xfc, !UPT ;  /* 0x000100000c087892 */ /* 0x000fe4000f8efc3f */
[----:B------:R-:W-:Y:S02]  /*2070*/  ULEA UR7, UR18, UR7, 0xa ;  /* 0x0000000712077291 */ /* 0x000fe4000f8e503f */
[----:B------:R-:W-:Y:S01]  /*2080*/  ULEA UR8, UR18, UR8, 0xa ;  /* 0x0000000812087291 */ /* 0x000fe2000f8e503f */
[----:B------:R-:W-:Y:S01]  /*2090*/  UMOV UR13, 0x40000040 ;  /* 0x40000040000d7882 */ /* 0x000fe20000000000 */
[----:B------:R-:W-:Y:S01]  /*20a0*/  UMOV UR15, 0x40000040 ;  /* 0x40000040000f7882 */ /* 0x000fe20000000000 */
[----:B------:R-:W-:Y:S02]  /*20b0*/  UIADD3 UR6, UR6, 0x4, URZ ;  /* 0x0000000406067890 */ /* 0x000fe4000fffe03f */
[----:B------:R-:W-:-:S02]  /*20c0*/  UMOV UR12, UR7 ;  /* 0x00000007000c7c82 */ /* 0x000fc40008000000 */
[----:B------:R-:W-:Y:S02]  /*20d0*/  UMOV UR14, UR8 ;  /* 0x00000008000e7c82 */ /* 0x000fe40008000000 */
[----:B------:R-:W-:Y:S01]  /*20e0*/  QGMMA.64x128x32.F32.E4M3.E4M3 R24, gdesc[UR12], R24, UP0 ;  /* 0x01e000000c1879f3 */ /* 0x000fe2000bf00818 */
[----:B------:R-:W-:Y:S02]  /*20f0*/  UIADD3 UR12, UR7, 0x2, URZ ;  /* 0x00000002070c7890 */ /* 0x000fe4000fffe03f */
[----:B------:R-:W-:Y:S01]  /*2100*/  UIADD3 UR14, UR8, 0x2, URZ ;  /* 0x00000002080e7890 */ /* 0x000fe2000fffe03f */
[----:B------:R-:W-:Y:S01]  /*2110*/  UMOV UR13, 0x40000040 ;  /* 0x40000040000d7882 */ /* 0x000fe20000000000 */
[----:B------:R-:W-:Y:S01]  /*2120*/  UMOV UR15, 0x40000040 ;  /* 0x40000040000f7882 */ /* 0x000fe20000000000 */
[----:B------:R-:W-:-:S06]  /*2130*/  UISETP.NE.AND UP0, UPT, UR6, UR20, UPT ;  /* 0x000000140600728c */ /* 0x000fcc000bf05270 */
        /* <DEDUP_REMOVED lines=8> */
[----:B------:R-:W-:Y:S01]  /*21c0*/  UMOV UR13, 0x40000040 ;  /* 0x40000040000d7882 */ /* 0x000fe20000000000 */
[----:B------:R-:W-:Y:S01]  /*21d0*/  UMOV UR15, 0x40000040 ;  /* 0x40000040000f7882 */ /* 0x000fe20000000000 */
[----:B------:R-:W-:-:S06]  /*21e0*/  USEL UR7, URZ, 0x1, UP0 ;  /* 0x000000013f077887 */ /* 0x000fcc0008000000 */
[----:B------:R-:W-:Y:S01]  /*21f0*/  ISETP.NE.AND P0, PT, RZ, UR7, PT ;  /* 0x00000007ff007c0c */ /* 0x000fe2000bf05270 */
[----:B------:R-:W-:Y:S03]  /*2200*/  QGMMA.64x128x32.F32.E4M3.E4M3 R24, gdesc[UR12], R24, gsb0 ;  /* 0x01e000000c1879f3 */ /* 0x000fe60008000818 */
[----:B------:R-:W-:-:S09]  /*2210*/  WARPGROUP.DEPBAR.LE gsb0, 0x1 ;  /* 0x00008000000079c5 */ /* 0x000fd20000010100 */
[----:B------:R-:W-:Y:S05]  /*2220*/  @!P0 BRA `(.L_x_24) ;  /* 0x0000000400088947 */ /* 0x000fea0003800000 */
[----:B------:R-:W-:Y:S02]  /*2230*/  WARPGROUP.DEPBAR.LE gsb0, 0x0 ;  /* 0x00008000000079c5 */ /* 0x000fe40000010000 */
[----:B------:R-:W-:-:S01]  /*2240*/  FADD R141, R24, R141 ;  /* 0x0000008d188d7221 */ /* 0x000fc20000000000 */
[----:B------:R-:W-:Y:S01]  /*2250*/  FADD R136, R25, R136 ;  /* 0x0000008819887221 */ /* 0x000fe20000000000 */
        /* <DEDUP_REMOVED lines=62> */
[----:B------:R-:W-:-:S06]  /*2640*/  UMOV UR6, URZ ;  /* 0x0000003f00067c82 */ /* 0x000fcc0008000000 */
.L_x_24:
[----:B------:R-:W-:Y:S05]  /*2650*/  @!P1 BRA `(.L_x_25) ;  /* 0x0000000000049947 */ /* 0x000fea0003800000 */
[----:B------:R-:W-:Y:S01]  /*2660*/  BPT.TRAP 0x1 ;  /* 0x000000040000795c */ /* 0x000fe20000300000 */
.L_x_25:
[----:B------:R-:W-:Y:S01]  /*2670*/  ULEA UR8, UR19, UR10, 0x3 ;  /* 0x0000000a13087291 */ /* 0x000fe2000f8e183f */
[----:B------:R-:W-:-:S03]  /*2680*/  ISETP.GT.U32.AND P0, PT, R4, 0x1, PT ;  /* 0x000000010400780c */ /* 0x000fc60003f04070 */
[----:B------:R-:W-:-:S04]  /*2690*/  UIADD3 UR8, UR8, 0x38, URZ ;  /* 0x0000003808087890 */ /* 0x000fc8000fffe03f */
[----:B------:R-:W-:-:S09]  /*26a0*/  UPRMT UR8, URZ, 0x654, UR8 ;  /* 0x000006543f087896 */ /* 0x000fd20008000008 */
[----:B------:R-:W-:Y:S01]  /*26b0*/  SYNCS.ARRIVE.TRANS64.RED.A1T0 RZ, [UR8], RZ ;  /* 0x000000ffffff79a7 */ /* 0x000fe20008100408 */
[----:B------:R-:W-:Y:S05]  /*26c0*/  @P0 BRA `(.L_x_26) ;  /* 0x0000000000040947 */ /* 0x000fea0003800000 */
[----:B------:R-:W-:Y:S01]  /*26d0*/  BPT.TRAP 0x1 ;  /* 0x000000040000795c */ /* 0x000fe20000300000 */
.L_x_26:
[----:B------:R-:W-:Y:S01]  /*26e0*/  UIADD3 UR18, UR18, 0x1, URZ ;  /* 0x0000000112127890 */ /* 0x000fe2000fffe03f */
[C---:B------:R-:W-:Y:S01]  /*26f0*/  ISETP.GT.AND P0, PT, R10.reuse, 0x1, PT ;  /* 0x000000010a00780c */ /* 0x040fe20003f04270 */
[----:B------:R-:W-:Y:S01]  /*2700*/  UIADD3 UR19, UR19, 0x1, URZ ;  /* 0x0000000113137890 */ /* 0x000fe2000fffe03f */
[----:B------:R-:W-:Y:S01]  /*2710*/  VIADD R10, R10, 0xffffffff ;  /* 0xffffffff0a0a7836 */ /* 0x000fe20000000000 */
[----:B------:R-:W-:Y:S02]  /*2720*/  UISETP.NE.AND UP0, UPT, UR18, 0x7, UPT ;  /* 0x000000071200788c */ /* 0x000fe4000bf05270 */
[----:B------:R-:W-:Y:S02]  /*2730*/  UISETP.NE.AND UP1, UPT, UR19, 0x7, UPT ;  /* 0x000000071300788c */ /* 0x000fe4000bf25270 */
[----:B------:R-:W-:Y:S02]  /*2740*/  USEL UR8, URZ, 0x1, UP0 ;  /* 0x000000013f087887 */ /* 0x000fe40008000000 */
[----:B------:R-:W-:-:S02]  /*2750*/  USEL UR18, UR18, URZ, UP0 ;  /* 0x0000003f12127287 */ /* 0x000fc40008000000 */
[----:B------:R-:W-:Y:S02]  /*2760*/  USEL UR19, UR19, URZ, UP1 ;  /* 0x0000003f13137287 */ /* 0x000fe40008800000 */
[----:B------:R-:W-:Y:S01]  /*2770*/  LOP3.LUT R142, R142, UR8, RZ, 0x3c, !PT ;  /* 0x000000088e8e7c12 */ /* 0x000fe2000f8e3cff */
[----:B------:R-:W-:Y:S01]  /*2780*/  UMOV UR8, 0x1 ;  /* 0x0000000100087882 */ /* 0x000fe20000000000 */
[----:B------:R-:W-:Y:S08]  /*2790*/  @P0 BRA `(.L_x_27) ;  /* 0xfffffff400d80947 */ /* 0x000ff0000383ffff */
.L_x_19:
[----:B------:R-:W-:Y:S01]  /*27a0*/  UISETP.NE.AND UP0, UPT, UR6, URZ, UPT ;  /* 0x0000003f0600728c */ /* 0x000fe2000bf05270 */
[----:B01----:R-:W0:Y:S03]  /*27b0*/  LDC R10, c[0x0][0x28c] ;  /* 0x0000a300ff0a7b82 */ /* 0x003e260000000800 */
[----:B------:R-:W-:-:S06]  /*27c0*/  USEL UR6, URZ, 0x1, !UP0 ;  /* 0x000000013f067887 */ /* 0x000fcc000c000000 */
[----:B------:R-:W-:Y:S02]  /*27d0*/  ISETP.NE.AND P0, PT, RZ, UR6, PT ;  /* 0x00000006ff007c0c */ /* 0x000fe4000bf05270 */
[----:B0-----:R-:W-:-:S11]  /*27e0*/  ISETP.GE.AND P1, PT, R10, 0x1, PT ;  /* 0x000000010a00780c */ /* 0x001fd60003f26270 */
[----:B------:R-:W-:Y:S05]  /*27f0*/  @!P0 BRA `(.L_x_28) ;  /* 0x0000000400048947 */ /* 0x000fea0003800000 */
[----:B------:R-:W-:Y:S02]  /*2800*/  WARPGROUP.DEPBAR.LE gsb0, 0x0 ;  /* 0x00008000000079c5 */ /* 0x000fe40000010000 */
[----:B------:R-:W-:Y:S01]  /*2810*/  FADD R141, R24, R141 ;  /* 0x0000008d188d7221 */ /* 0x000fe20000000000 */
        /* <DEDUP_REMOVED lines=62> */
[----:B------:R-:W-:-:S07]  /*2c00*/  FADD R14, R14, R87 ;  /* 0x000000570e0e7221 */ /* 0x000fce0000000000 */
.L_x_28:
[----:B------:R-:W-:Y:S02]  /*2c10*/  WARPGROUP.DEPBAR.LE gsb0, 0x0 ;  /* 0x00008000000079c5 */ /* 0x000fe40000010000 */
[----:B------:R-:W-:Y:S05]  /*2c20*/  @!P1 BRA `(.L_x_29) ;  /* 0x0000000000489947 */ /* 0x000fea0003800000 */
[----:B------:R-:W-:-:S13]  /*2c30*/  ISETP.NE.AND P0, PT, R138, 0x3, PT ;  /* 0x000000038a00780c */ /* 0x000fda0003f05270 */
[----:B------:R-:W-:Y:S05]  /*2c40*/  @!P0 BRA `(.L_x_30) ;  /* 0x0000000000048947 */ /* 0x000fea0003800000 */
[----:B------:R-:W-:Y:S01]  /*2c50*/  BPT.TRAP 0x1 ;  /* 0x000000040000795c */ /* 0x000fe20000300000 */
.L_x_30:
[----:B------:R-:W-:Y:S01]  /*2c60*/  UISETP.LT.AND UP0, UPT, UR9, 0x1, UPT ;  /* 0x000000010900788c */ /* 0x000fe2000bf01270 */
[----:B------:R-:W-:-:S03]  /*2c70*/  ISETP.GT.U32.AND P0, PT, R4, 0x1, PT ;  /* 0x000000010400780c */ /* 0x000fc60003f04070 */
[----:B------:R-:W-:-:S04]  /*2c80*/  USEL UR8, UR9, 0x1, UP0 ;  /* 0x0000000109087887 */ /* 0x000fc80008000000 */
[----:B------:R-:W-:-:S04]  /*2c90*/  UIADD3 UR8, UR5, UR9, -UR8 ;  /* 0x0000000905087290 */ /* 0x000fc8000fffe808 */
[----:B------:R-:W-:-:S04]  /*2ca0*/  UIMAD.WIDE.U32 UR6, UR8, 0x24924925, URZ ;  /* 0x24924925080678a5 */ /* 0x000fc8000f8e003f */
[----:B------:R-:W-:-:S04]  /*2cb0*/  UIADD3 UR6, UR8, -UR7, URZ ;  /* 0x8000000708067290 */ /* 0x000fc8000fffe03f */
[----:B------:R-:W-:-:S04]  /*2cc0*/  ULEA.HI UR6, UR6, UR7, URZ, 0x1f ;  /* 0x0000000706067291 */ /* 0x000fc8000f8ff83f */
[----:B------:R-:W-:-:S04]  /*2cd0*/  USHF.R.U32.HI UR6, URZ, 0x2, UR6 ;  /* 0x000000023f067899 */ /* 0x000fc80008011606 */
[----:B------:R-:W-:-:S04]  /*2ce0*/  UIMAD UR6, UR6, -0x7, UR8 ;  /* 0xfffffff9060678a4 */ /* 0x000fc8000f8e0208 */
[----:B------:R-:W-:-:S04]  /*2cf0*/  ULEA UR6, UR6, UR10, 0x3 ;  /* 0x0000000a06067291 */ /* 0x000fc8000f8e183f */
[----:B------:R-:W-:-:S04]  /*2d00*/  UIADD3 UR6, UR6, 0x38, URZ ;  /* 0x0000003806067890 */ /* 0x000fc8000fffe03f */
[----:B------:R-:W-:-:S09]  /*2d10*/  UPRMT UR6, URZ, 0x654, UR6 ;  /* 0x000006543f067896 */ /* 0x000fd20008000006 */
[----:B------:R-:W-:Y:S01]  /*2d20*/  SYNCS.ARRIVE.TRANS64.RED.A1T0 RZ, [UR6], RZ ;  /* 0x000000ffffff79a7 */ /* 0x000fe20008100406 */
[----:B------:R-:W-:Y:S05]  /*2d30*/  @P0 BRA `(.L_x_29) ;  /* 0x0000000000040947 */ /* 0x000fea0003800000 */
[----:B------:R-:W-:Y:S01]  /*2d40*/  BPT.TRAP 0x1 ;  /* 0x000000040000795c */ /* 0x000fe20000300000 */
.L_x_29:
[----:B------:R-:W0:Y:S01]  /*2d50*/  LDC R26, c[0x0][0x288] ;  /* 0x0000a200ff1a7b82 */ /* 0x000e220000000800 */
[--C-:B------:R-:W-:Y:S01]  /*2d60*/  SHF.R.U32.HI R10, RZ, 0x2, R0.reuse ;  /* 0x00000002ff0a7819 */ /* 0x100fe20000011600 */
[----:B------:R-:W-:Y:S01]  /*2d70*/  UIADD3 UR8, UR9, UR5, URZ ;  /* 0x0000000509087290 */ /* 0x000fe2000fffe03f */
[----:B------:R-:W-:Y:S01]  /*2d80*/  SHF.R.U32.HI R25, RZ, 0x7, R0 ;  /* 0x00000007ff197819 */ /* 0x000fe20000011600 */
[----:B------:R-:W-:Y:S01]  /*2d90*/  IMAD.SHL.U32 R29, R7, 0x80, RZ ;  /* 0x00000080071d7824 */ /* 0x000fe200078e00ff */
[----:B------:R-:W-:Y:S01]  /*2da0*/  LOP3.LUT R11, R10, 0x7, RZ, 0xc0, !PT ;  /* 0x000000070a0b7812 */ /* 0x000fe200078ec0ff */
[----:B------:R-:W-:Y:S01]  /*2db0*/  UISETP.GT.U32.AND UP0, UPT, UR8, 0x6, UPT ;  /* 0x000000060800788c */ /* 0x000fe2000bf04070 */
[----:B------:R-:W-:Y:S01]  /*2dc0*/  LOP3.LUT R24, R0, 0x60, RZ, 0xc0, !PT ;  /* 0x0000006000187812 */ /* 0x000fe200078ec0ff */
[----:B------:R-:W-:Y:S01]  /*2dd0*/  UIMAD.WIDE.U32 UR6, UR8, 0x24924925, URZ ;  /* 0x24924925080678a5 */ /* 0x000fe2000f8e003f */
[----:B------:R-:W-:Y:S01]  /*2de0*/  LOP3.LUT R10, R25, 0x1, RZ, 0xc0, !PT ;  /* 0x00000001190a7812 */ /* 0x000fe200078ec0ff */
[----:B------:R-:W-:Y:S01]  /*2df0*/  IMAD.SHL.U32 R31, R6, 0x80, RZ ;  /* 0x00000080061f7824 */ /* 0x000fe200078e00ff */
[----:B------:R-:W-:Y:S01]  /*2e00*/  SHF.R.U32.HI R28, RZ, 0x1, R24 ;  /* 0x00000001ff1c7819 */ /* 0x000fe20000011618 */
[----:B------:R-:W-:Y:S01]  /*2e10*/  ULDC UR12, c[0x0][0x284] ;  /* 0x0000a100000c7ab9 */ /* 0x000fe20000000800 */
[----:B------:R-:W-:Y:S01]  /*2e20*/  UISETP.LT.U32.AND UP0, UPT, UR9, 0x7, UP0 ;  /* 0x000000070900788c */ /* 0x000fe20008701070 */
[----:B------:R-:W-:Y:S01]  /*2e30*/  IMAD.SHL.U32 R24, R10, 0x40, RZ ;  /* 0x000000400a187824 */ /* 0x000fe200078e00ff */
[----:B------:R-:W-:Y:S01]  /*2e40*/  IADD3 R25, RZ, -R28, -R11 ;  /* 0x8000001cff197210 */ /* 0x000fe20007ffe80b */
[----:B------:R-:W-:Y:S01]  /*2e50*/  UIADD3 UR5, UR8, -UR7, URZ ;  /* 0x8000000708057290 */ /* 0x000fe2000fffe03f */
[----:B------:R-:W-:Y:S01]  /*2e60*/  SHF.R.S32.HI R34, RZ, 0x1f, R5 ;  /* 0x0000001fff227819 */ /* 0x000fe20000011405 */
[----:B------:R-:W-:Y:S01]  /*2e70*/  UISETP.GE.U32.AND UP1, UPT, UR9, 0x7, UPT ;  /* 0x000000070900788c */ /* 0x000fe2000bf26070 */
[----:B------:R-:W-:Y:S01]  /*2e80*/  LOP3.LUT R11, R24, 0x40, R11, 0xe2, !PT ;  /* 0x00000040180b7812 */ /* 0x000fe200078ee20b */
[----:B------:R-:W-:Y:S01]  /*2e90*/  IMAD.SHL.U32 R24, R0, 0x2, RZ ;  /* 0x0000000200187824 */ /* 0x000fe200078e00ff */
[----:B------:R-:W-:Y:S01]  /*2ea0*/  USEL UR6, URZ, 0x1, !UP0 ;  /* 0x000000013f067887 */ /* 0x000fe2000c000000 */
[----:B------:R-:W-:Y:S01]  /*2eb0*/  IMAD R30, R10, -0x40, R25 ;  /* 0xffffffc00a1e7824 */ /* 0x000fe200078e0219 */
[----:B------:R-:W-:Y:S01]  /*2ec0*/  LOP3.LUT R10, R0, 0x3, RZ, 0xc0, !PT ;  /* 0x00000003000a7812 */ /* 0x000fe200078ec0ff */
[----:B------:R-:W-:Y:S01]  /*2ed0*/  ULEA.HI UR5, UR5, UR7, URZ, 0x1f ;  /* 0x0000000705057291 */ /* 0x000fe2000f8ff83f */
[C---:B0-----:R-:W-:Y:S01]  /*2ee0*/  ISETP.GE.AND P0, PT, R29.reuse, R26, PT ;  /* 0x0000001a1d00720c */ /* 0x041fe20003f06270 */
[----:B------:R-:W-:Y:S01]  /*2ef0*/  ULDC.64 UR10, c[0x0][0x5d0] ;  /* 0x00017400000a7ab9 */ /* 0x000fe20000000a00 */
[----:B------:R-:W-:Y:S01]  /*2f00*/  LOP3.LUT R24, R29, 0x6, R24, 0xf8, !PT ;  /* 0x000000061d187812 */ /* 0x000fe200078ef818 */
[----:B------:R-:W-:Y:S01]  /*2f10*/  IMAD R32, R34, UR10, RZ ;  /* 0x0000000a22207c24 */ /* 0x000fe2000f8e02ff */
[C---:B------:R-:W-:Y:S01]  /*2f20*/  ISETP.GE.OR P0, PT, R31.reuse, UR12, P0 ;  /* 0x0000000c1f007c0c */ /* 0x040fe20008706670 */
[----:B------:R-:W-:Y:S01]  /*2f30*/  ULOP3.LUT UR4, UR4, UR6, URZ, 0x3c, !UPT ;  /* 0x0000000604047292 */ /* 0x000fe2000f8e3c3f */
[----:B------:R-:W-:Y:S01]  /*2f40*/  SHF.R.S32.HI R25, RZ, 0x1f, R24 ;  /* 0x0000001fff197819 */ /* 0x000fe20000011418 */
[----:B------:R-:W-:Y:S01]  /*2f50*/  USHF.R.U32.HI UR5, URZ, 0x2, UR5 ;  /* 0x000000023f057899 */ /* 0x000fe20008011605 */
[----:B------:R-:W-:Y:S01]  /*2f60*/  IMAD R10, R10, -0x2, R26 ;  /* 0xfffffffe0a0a7824 */ /* 0x000fe200078e021a */
[----:B------:R-:W-:Y:S01]  /*2f70*/  IADD3 R36, -R31, UR12, R30 ;  /* 0x0000000c1f247c10 */ /* 0x000fe2000fffe11e */
[----:B------:R-:W-:Y:S01]  /*2f80*/  IMAD.WIDE R26, R6, 0x80, RZ ;  /* 0x00000080061a7825 */ /* 0x000fe200078e02ff */
[----:B------:R-:W-:-:S02]  /*2f90*/  @UP1 ULOP3.LUT UR4, UR4, 0x1, UR5, 0x78, !UPT ;  /* 0x0000000104041892 */ /* 0x000fc4000f8e7805 */
[----:B------:R-:W-:Y:S01]  /*2fa0*/  UIMAD UR5, UR5, -0x7, UR8 ;  /* 0xfffffff9050578a4 */ /* 0x000fe2000f8e0208 */
[C---:B------:R-:W-:Y:S01]  /*2fb0*/  IMAD R33, R5.reuse, UR11, R32 ;  /* 0x0000000b05217c24 */ /* 0x040fe2000f8e0220 */
[----:B------:R-:W-:Y:S01]  /*2fc0*/  LOP3.LUT R35, R26, R11, R28, 0xfe, !PT ;  /* 0x0000000b1a237212 */ /* 0x000fe200078efe1c */
[----:B------:R-:W-:-:S04]  /*2fd0*/  IMAD.WIDE.U32 R6, R5, UR10, R24 ;  /* 0x0000000a05067c25 */ /* 0x000fc8000f8e0018 */
[----:B------:R-:W-:Y:S02]  /*2fe0*/  IMAD.IADD R7, R7, 0x1, R33 ;  /* 0x0000000107077824 */ /* 0x000fe400078e0221 */
[----:B------:R-:W-:Y:S02]  /*2ff0*/  IMAD.IADD R29, R10, 0x1, -R29 ;  /* 0x000000010a1d7824 */ /* 0x000fe400078e0a1d */
[----:B------:R-:W-:Y:S01]  /*3000*/  IMAD.MOV.U32 R28, RZ, RZ, -0x1 ;  /* 0xffffffffff1c7424 */ /* 0x000fe200078e00ff */
[----:B------:R-:W-:Y:S06]  /*3010*/  @P0 BRA `(.L_x_31) ;  /* 0x0000004400a40947 */ /* 0x000fec0003800000 */
[----:B------:R-:W0:Y:S01]  /*3020*/  LDC.64 R32, c[0x0][0x5c8] ;  /* 0x00017200ff207b82 */ /* 0x000e220000000a00 */
[----:B------:R-:W-:Y:S01]  /*3030*/  ULDC.64 UR6, c[0x0][0x5c0] ;  /* 0x0001700000067ab9 */ /* 0x000fe20000000a00 */
[----:B------:R-:W-:Y:S01]  /*3040*/  BSSY B0, `(.L_x_31) ;  /* 0x0000466000007945 */ /* 0x000fe20003800000 */
[-C--:B0-----:R-:W-:Y:S02]  /*3050*/  IMAD R10, R27, R32.reuse, RZ ;  /* 0x000000201b0a7224 */ /* 0x081fe400078e02ff */
[----:B------:R-:W-:-:S04]  /*3060*/  IMAD.WIDE.U32 R6, R35, R32, R6 ;  /* 0x0000002023067225 */ /* 0x000fc800078e0006 */
[----:B------:R-:W-:Y:S01]  /*3070*/  IMAD R31, R35, R33, R10 ;  /* 0x00000021231f7224 */ /* 0x000fe200078e020a */
[----:B------:R-:W-:Y:S02]  /*3080*/  LEA R11, P0, R32, R6, 0x3 ;  /* 0x00000006200b7211 */ /* 0x000fe400078018ff */
[----:B------:R-:W-:Y:S01]  /*3090*/  IADD3 R10, P1, R6, UR6, RZ ;  /* 0x00000006060a7c10 */ /* 0x000fe2000ff3e0ff */
[----:B------:R-:W-:Y:S01]  /*30a0*/  IMAD.IADD R31, R7, 0x1, R31 ;  /* 0x00000001071f7824 */ /* 0x000fe200078e021f */
[----:B------:R-:W-:-:S04]  /*30b0*/  IADD3 R6, P3, R11, UR6, RZ ;  /* 0x000000060b067c10 */ /* 0x000fc8000ff7e0ff */
[----:B------:R-:W-:Y:S02]  /*30c0*/  LEA.HI.X R7, R32, R31, R33, 0x3, P0 ;  /* 0x0000001f20077211 */ /* 0x000fe400000f1c21 */
[----:B---3-5:R-:W-:Y:S02]  /*30d0*/  FSETP.NEU.AND P0, PT, R9, RZ, PT ;  /* 0x000000ff0900720b */ /* 0x028fe40003f0d000 */
[----:B------:R-:W-:Y:S02]  /*30e0*/  IADD3.X R11, R31, UR7, RZ, P1, !PT ;  /* 0x000000071f0b7c10 */ /* 0x000fe40008ffe4ff */
[----:B------:R-:W-:-:S09]  /*30f0*/  IADD3.X R7, R7, UR7, RZ, P3, !PT ;  /* 0x0000000707077c10 */ /* 0x000fd20009ffe4ff */
[----:B------:R-:W-:Y:S05]  /*3100*/  @!P0 BRA `(.L_x_32) ;  /* 0x00000034005c8947 */ /* 0x000fea0003800000 */
[----:B------:R-:W-:Y:S01]  /*3110*/  ULDC.64 UR6, c[0x0][0x5b8] ;  /* 0x00016e0000067ab9 */ /* 0x000fe20000000a00 */
[----:B------:R-:W-:Y:S01]  /*3120*/  ISETP.GE.AND P0, PT, R36, 0x1, PT ;  /* 0x000000012400780c */ /* 0x000fe20003f06270 */
[----:B------:R-:W-:Y:S01]  /*3130*/  IMAD R32, R34, UR6, RZ ;  /* 0x0000000622207c24 */ /* 0x000fe2000f8e02ff */
[----:B------:R-:W-:Y:S01]  /*3140*/  ULDC.64 UR10, c[0x0][0x5a8] ;  /* 0x00016a00000a7ab9 */ /* 0x000fe20000000a00 */
[----:B------:R-:W-:Y:S01]  /*3150*/  IMAD.WIDE.U32 R30, R5, UR6, R24 ;  /* 0x00000006051e7c25 */ /* 0x000fe2000f8e0018 */
[----:B------:R-:W-:Y:S01]  /*3160*/  ISETP.LT.OR P4, PT, R29, 0x1, !P0 ;  /* 0x000000011d00780c */ /* 0x000fe20004781670 */
[----:B------:R-:W-:Y:S02]  /*3170*/  BSSY B1, `(.L_x_33) ;  /* 0x000000c000017945 */ /* 0x000fe40003800000 */
[----:B------:R-:W-:Y:S01]  /*3180*/  IMAD R5, R5, UR7, R32 ;  /* 0x0000000705057c24 */ /* 0x000fe2000f8e0220 */
[----:B------:R-:W-:-:S03]  /*3190*/  ULDC.64 UR6, c[0x0][0x5b0] ;  /* 0x00016c0000067ab9 */ /* 0x000fc60000000a00 */
[----:B------:R-:W-:Y:S02]  /*31a0*/  IMAD.IADD R31, R31, 0x1, R5 ;  /* 0x000000011f1f7824 */ /* 0x000fe400078e0205 */
[----:B------:R-:W-:Y:S02]  /*31b0*/  IMAD R5, R27, UR6, RZ ;  /* 0x000000061b057c24 */ /* 0x000fe4000f8e02ff */
[----:B------:R-:W-:-:S04]  /*31c0*/  IMAD.WIDE.U32 R24, R35, UR6, R30 ;  /* 0x0000000623187c25 */ /* 0x000fc8000f8e001e */
[----:B------:R-:W-:Y:S01]  /*31d0*/  IMAD R5, R35, UR7, R5 ;  /* 0x0000000723057c24 */ /* 0x000fe2000f8e0205 */
[----:B------:R-:W-:-:S04]  /*31e0*/  IADD3 R24, P1, R24, UR10, RZ ;  /* 0x0000000a18187c10 */ /* 0x000fc8000ff3e0ff */
[--C-:B------:R-:W-:Y:S02]  /*31f0*/  IADD3.X R25, R25, UR11, R5.reuse, P1, !PT ;  /* 0x0000000b19197c10 */ /* 0x100fe40008ffe405 */
[----:B------:R-:W-:Y:S01]  /*3200*/  PRMT R5, RZ, 0x7610, R5 ;  /* 0x00007610ff057816 */ /* 0x000fe20000000005 */
[----:B------:R-:W-:Y:S06]  /*3210*/  @P4 BRA `(.L_x_34) ;  /* 0x0000000000044947 */ /* 0x000fec0003800000 */
[----:B------:R0:W5:Y:S02]  /*3220*/  LDG.E.U8 R5, desc[UR16][R24.64] ;  /* 0x0000001018057981 */ /* 0x000164000c1e1100 */
.L_x_34:
[----:B------:R-:W-:Y:S05]  /*3230*/  BSYNC B1 ;  /* 0x0000000000017941 */ /* 0x000fea0003800000 */
.L_x_33:
[----:B-----5:R-:W-:Y:S01]  /*3240*/  LOP3.LUT R5, R5, 0xff, RZ, 0xc0, !PT ;  /* 0x000000ff05057812 */ /* 0x020fe200078ec0ff */
[----:B------:R-:W-:Y:S01]  /*3250*/  BSSY B1, `(.L_x_35) ;  /* 0x000000b000017945 */ /* 0x000fe20003800000 */
[----:B------:R-:W-:Y:S02]  /*3260*/  ISETP.LT.OR P3, PT, R29, 0x2, !P0 ;  /* 0x000000021d00780c */ /* 0x000fe40004761670 */
[----:B------:R-:W-:-:S05]  /*3270*/  F2FP.F16.E4M3.UNPACK_B R5, R5 ;  /* 0x00000005ff05723e */ /* 0x000fca00020006ff */
[----:B------:R-:W-:Y:S01]  /*3280*/  HADD2.F32 R32, -RZ, R5.H0_H0 ;  /* 0x20000005ff207230 */ /* 0x000fe20000004100 */
[----:B------:R-:W-:-:S04]  /*3290*/  PRMT R5, RZ, 0x7610, R5 ;  /* 0x00007610ff057816 */ /* 0x000fc80000000005 */
[----:B------:R-:W-:-:S04]  /*32a0*/  FMUL R32, R32, R9 ;  /* 0x0000000920207220 */ /* 0x000fc80000400000 */
[----:B--2---:R-:W-:-:S05]  /*32b0*/  FFMA R32, R141, R8, R32 ;  /* 0x000000088d207223 */ /* 0x004fca0000000020 */
[----:B------:R-:W-:-:S05]  /*32c0*/  F2FP.SATFINITE.E4M3.F32.PACK_AB_MERGE_C R33, RZ, R32, RZ ;  /* 0x00000020ff21723e */ /* 0x000fca00048070ff */
[----:B------:R1:W-:Y:S01]  /*32d0*/  @!P4 STG.E.U8 desc[UR16][R10.64], R33 ;  /* 0x000000210a00c986 */ /* 0x0003e2000c101110 */
[----:B------:R-:W-:Y:S05]  /*32e0*/  @P3 BRA `(.L_x_36) ;  /* 0x0000000000043947 */ /* 0x000fea0003800000 */
[----:B------:R2:W5:Y:S02]  /*32f0*/  LDG.E.U8 R5, desc[UR16][R24.64+0x1] ;  /* 0x0000011018057981 */ /* 0x000564000c1e1100 */
.L_x_36:
[----:B------:R-:W-:Y:S05]  /*3300*/  BSYNC B1 ;  /* 0x0000000000017941 */ /* 0x000fea0003800000 */
.L_x_35:
[----:B-----5:R-:W-:Y:S01]  /*3310*/  LOP3.LUT R5, R5, 0xff, RZ, 0xc0, !PT ;  /* 0x000000ff05057812 */ /* 0x020fe200078ec0ff */
[----:B------:R-:W-:Y:S01]  /*3320*/  BSSY B1, `(.L_x_37) ;  /* 0x0000013000017945 */ /* 0x000fe20003800000 */
[----:B-1----:R-:W-:Y:S02]  /*3330*/  IADD3 R33, P1, R35, 0x8, RZ ;  /* 0x0000000823217810 */ /* 0x002fe40007f3e0ff */
[----:B------:R-:W-:-:S03]  /*3340*/  F2FP.F16.E4M3.UNPACK_B R5, R5 ;  /* 0x00000005ff05723e */ /* 0x000fc600020006ff */
[----:B------:R-:W-:Y:S01]  /*3350*/  IMAD.X R27, RZ, RZ, R27, P1 ;  /* 0x000000ffff1b7224 */ /* 0x000fe200008e061b */
[----:B------:R-:W-:Y:S01]  /*3360*/  ISETP.GE.AND P1, PT, R36, 0x9, PT ;  /* 0x000000092400780c */ /* 0x000fe20003f26270 */
[----:B------:R-:W-:Y:S02]  /*3370*/  HADD2.F32 R26, -RZ, R5.H0_H0 ;  /* 0x20000005ff1a7230 */ /* 0x000fe40000004100 */
[----:B------:R-:W-:Y:S01]  /*3380*/  IMAD.WIDE.U32 R30, R33, UR6, R30 ;  /* 0x00000006211e7c25 */ /* 0x000fe2000f8e001e */
[----:B------:R-:W-:-:S03]  /*3390*/  ISETP.LT.OR P5, PT, R29, 0x1, !P1 ;  /* 0x000000011d00780c */ /* 0x000fc60004fa1670 */
[----:B------:R-:W-:Y:S01]  /*33a0*/  FMUL R5, R26, R9 ;  /* 0x000000091a057220 */ /* 0x000fe20000400000 */
[----:B------:R-:W-:-:S03]  /*33b0*/  IMAD R26, R27, UR6, RZ ;  /* 0x000000061b1a7c24 */ /* 0x000fc6000f8e02ff */
[----:B------:R-:W-:Y:S01]  /*33c0*/  FFMA R5, R136, R8, R5 ;  /* 0x0000000888057223 */ /* 0x000fe20000000005 */
[----:B------:R-:W-:Y:S01]  /*33d0*/  IMAD R33, R33, UR7, R26 ;  /* 0x0000000721217c24 */ /* 0x000fe2000f8e021a */
[----:B------:R-:W-:-:S03]  /*33e0*/  IADD3 R26, P4, R30, UR10, RZ ;  /* 0x0000000a1e1a7c10 */ /* 0x000fc6000ff9e0ff */
[----:B------:R-:W-:Y:S02]  /*33f0*/  F2FP.SATFINITE.E4M3.F32.PACK_AB_MERGE_C R35, RZ, R5, RZ ;  /* 0x00000005ff23723e */ /* 0x000fe400048070ff */
[----:B------:R-:W-:Y:S02]  /*3400*/  IADD3.X R27, R31, UR11, R33, P4, !PT ;  /* 0x0000000b1f1b7c10 */ /* 0x000fe4000a7fe421 */
[----:B------:R-:W-:Y:S01]  /*3410*/  PRMT R5, RZ, 0x7610, R5 ;  /* 0x00007610ff057816 */ /* 0x000fe20000000005 */
[----:B------:R1:W-:Y:S01]  /*3420*/  @!P3 STG.E.U8 desc[UR16][R10.64+0x1], R35 ;  /* 0x000001230a00b986 */ /* 0x0003e2000c101110 */
[----:B------:R-:W-:Y:S05]  /*3430*/  @P5 BRA `(.L_x_38) ;  /* 0x0000000000045947 */ /* 0x000fea0003800000 */
[----:B------:R3:W5:Y:S02]  /*3440*/  LDG.E.U8 R5, desc[UR16][R26.64] ;  /* 0x000000101a057981 */ /* 0x000764000c1e1100 */
.L_x_38:
[----:B------:R-:W-:Y:S05]  /*3450*/  BSYNC B1 ;  /* 0x0000000000017941 */ /* 0x000fea0003800000 */
.L_x_37:
[----:B-----5:R-:W-:Y:S01]  /*3460*/  LOP3.LUT R5, R5, 0xff, RZ, 0xc0, !PT ;  /* 0x000000ff05057812 */ /* 0x020fe200078ec0ff */
[----:B------:R-:W-:Y:S01]  /*3470*/  BSSY B1, `(.L_x_39) ;  /* 0x000000b000017945 */ /* 0x000fe20003800000 */
[----:B------:R-:W-:Y:S02]  /*3480*/  ISETP.LT.OR P3, PT, R29, 0x2, !P1 ;  /* 0x000000021d00780c */ /* 0x000fe40004f61670 */
[----:B------:R-:W-:-:S05]  /*3490*/  F2FP.F16.E4M3.UNPACK_B R5, R5 ;  /* 0x00000005ff05723e */ /* 0x000fca00020006ff */
[----:B------:R-:W-:Y:S01]  /*34a0*/  HADD2.F32 R30, -RZ, R5.H0_H0 ;  /* 0x20000005ff1e7230 */ /* 0x000fe20000004100 */
[----:B------:R-:W-:-:S04]  /*34b0*/  PRMT R5, RZ, 0x7610, R5 ;  /* 0x00007610ff057816 */ /* 0x000fc80000000005 */
[----:B------:R-:W-:-:S04]  /*34c0*/  FMUL R30, R30, R9 ;  /* 0x000000091e1e7220 */ /* 0x000fc80000400000 */
[----:B------:R-:W-:-:S05]  /*34d0*/  FFMA R30, R139, R8, R30 ;  /* 0x000000088b1e7223 */ /* 0x000fca000000001e */
[----:B------:R-:W-:-:S05]  /*34e0*/  F2FP.SATFINITE.E4M3.F32.PACK_AB_MERGE_C R31, RZ, R30, RZ ;  /* 0x0000001eff1f723e */ /* 0x000fca00048070ff */
[----:B------:R4:W-:Y:S01]  /*34f0*/  @!P5 STG.E.U8 desc[UR16][R6.64], R31 ;  /* 0x0000001f0600d986 */ /* 0x0009e2000c101110 */
[----:B------:R-:W-:Y:S05]  /*3500*/  @P3 BRA `(.L_x_40) ;  /* 0x0000000000043947 */ /* 0x000fea0003800000 */
[----:B------:R0:W5:Y:S02]  /*3510*/  LDG.E.U8 R5, desc[UR16][R26.64+0x1] ;  /* 0x000001101a057981 */ /* 0x000164000c1e1100 */
.L_x_40:
[----:B------:R-:W-:Y:S05]  /*3520*/  BSYNC B1 ;  /* 0x0000000000017941 */ /* 0x000fea0003800000 */
.L_x_39:
[----:B-----5:R-:W-:Y:S01]  /*3530*/  LOP3.LUT R5, R5, 0xff, RZ, 0xc0, !PT ;  /* 0x000000ff05057812 */ /* 0x020fe200078ec0ff */
[----:B------:R-:W-:Y:S01]  /*3540*/  BSSY B1, `(.L_x_41) ;  /* 0x000000b000017945 */ /* 0x000fe20003800000 */
[----:B------:R-:W-:Y:S02]  /*3550*/  ISETP.LT.OR P4, PT, R29, 0x9, !P0 ;  /* 0x000000091d00780c */ /* 0x000fe40004781670 */
[----:B------:R-:W-:-:S05]  /*3560*/  F2FP.F16.E4M3.UNPACK_B R5, R5 ;  /* 0x00000005ff05723e */ /* 0x000fca00020006ff */
[----:B------:R-:W-:-:S05]  /*3570*/  HADD2.F32 R30, -RZ, R5.H0_H0 ;  /* 0x20000005ff1e7230 */ /* 0x000fca0000004100 */
[----:B------:R-:W-:-:S04]  /*3580*/  FMUL R5, R30, R9 ;  /* 0x000000091e057220 */ /* 0x000fc80000400000 */
[----:B------:R-:W-:-:S05]  /*3590*/  FFMA R5, R134, R8, R5 ;  /* 0x0000000886057223 */ /* 0x000fca0000000005 */
[----:B----4-:R-:W-:Y:S02]  /*35a0*/  F2FP.SATFINITE.E4M3.F32.PACK_AB_MERGE_C R31, RZ, R5, RZ ;  /* 0x00000005ff1f723e */ /* 0x010fe400048070ff */
[----:B------:R-:W-:-:S03]  /*35b0*/  PRMT R5, RZ, 0x7610, R5 ;  /* 0x00007610ff057816 */ /* 0x000fc60000000005 */
[----:B------:R4:W-:Y:S01]  /*35c0*/  @!P3 STG.E.U8 desc[UR16][R6.64+0x1], R31 ;  /* 0x0000011f0600b986 */ /* 0x0009e2000c101110 */
[----:B------:R-:W-:Y:S05]  /*35d0*/  @P4 BRA `(.L_x_42) ;  /* 0x0000000000044947 */ /* 0x000fea0003800000 */
[----:B------:R0:W5:Y:S02]  /*35e0*/  LDG.E.U8 R5, desc[UR16][R24.64+0x8] ;  /* 0x0000081018057981 */ /* 0x000164000c1e1100 */
.L_x_42:
[----:B------:R-:W-:Y:S05]  /*35f0*/  BSYNC B1 ;  /* 0x0000000000017941 */ /* 0x000fea0003800000 */
.L_x_41:
        /* <DEDUP_REMOVED lines=8> */
[----:B----4-:R-:W-:-:S05]  /*3680*/  F2FP.SATFINITE.E4M3.F32.PACK_AB_MERGE_C R31, RZ, R30, RZ ;  /* 0x0000001eff1f723e */ /* 0x010fca00048070ff */
[----:B------:R4:W-:Y:S01]  /*3690*/  @!P4 STG.E.U8 desc[UR16][R10.64+0x8], R31 ;  /* 0x0000081f0a00c986 */ /* 0x0009e2000c101110 */
[----:B------:R-:W-:Y:S05]  /*36a0*/  @P3 BRA `(.L_x_44) ;  /* 0x0000000000043947 */ /* 0x000fea0003800000 */
[----:B------:R0:W5:Y:S02]  /*36b0*/  LDG.E.U8 R5, desc[UR16][R24.64+0x9] ;  /* 0x0000091018057981 */ /* 0x000164000c1e1100 */
.L_x_44:
[----:B------:R-:W-:Y:S05]  /*36c0*/  BSYNC B1 ;  /* 0x0000000000017941 */ /* 0x000fea0003800000 */
.L_x_43:
        /* <DEDUP_REMOVED lines=12> */
.L_x_46:
[----:B------:R-:W-:Y:S05]  /*3790*/  BSYNC B1 ;  /* 0x0000000000017941 */ /* 0x000fea0003800000 */
.L_x_45:
        /* <DEDUP_REMOVED lines=12> */
.L_x_48:
[----:B------:R-:W-:Y:S05]  /*3860*/  BSYNC B1 ;  /* 0x0000000000017941 */ /* 0x000fea0003800000 */
.L_x_47:
        /* <DEDUP_REMOVED lines=12> */
.L_x_50:
[----:B------:R-:W-:Y:S05]  /*3930*/  BSYNC B1 ;  /* 0x0000000000017941 */ /* 0x000fea0003800000 */
.L_x_49:
        /* <DEDUP_REMOVED lines=12> */
.L_x_52:
[----:B------:R-:W-:Y:S05]  /*3a00*/  BSYNC B1 ;  /* 0x0000000000017941 */ /* 0x000fea0003800000 */
.L_x_51:
        /* <DEDUP_REMOVED lines=12> */
.L_x_54:
[----:B------:R-:W-:Y:S05]  /*3ad0*/  BSYNC B1 ;  /* 0x0000000000017941 */ /* 0x000fea0003800000 */
.L_x_53:
        /* <DEDUP_REMOVED lines=12> */
.L_x_56:
[----:B------:R-:W-:Y:S05]  /*3ba0*/  BSYNC B1 ;  /* 0x0000000000017941 */ /* 0x000fea0003800000 */
.L_x_55:
        /* <DEDUP_REMOVED lines=12> */
.L_x_58:
[----:B------:R-:W-:Y:S05]  /*3c70*/  BSYNC B1 ;  /* 0x0000000000017941 */ /* 0x000fea0003800000 */
.L_x_57:
        /* <DEDUP_REMOVED lines=12> */
.L_x_60:
[----:B------:R-:W-:Y:S05]  /*3d40*/  BSYNC B1 ;  /* 0x0000000000017941 */ /* 0x000fea0003800000 */
.L_x_59:
        /* <DEDUP_REMOVED lines=12> */
.L_x_62:
[----:B------:R-:W-:Y:S05]  /*3e10*/  BSYNC B1 ;  /* 0x0000000000017941 */ /* 0x000fea0003800000 */
.L_x_61:
        /* <DEDUP_REMOVED lines=12> */
.L_x_64:
[----:B------:R-:W-:Y:S05]  /*3ee0*/  BSYNC B1 ;  /* 0x0000000000017941 */ /* 0x000fea0003800000 */
.L_x_63:
        /* <DEDUP_REMOVED lines=12> */
.L_x_66:
[----:B------:R-:W-:Y:S05]  /*3fb0*/  BSYNC B1 ;  /* 0x0000000000017941 */ /* 0x000fea0003800000 */
.L_x_65:
        /* <DEDUP_REMOVED lines=12> */
.L_x_68:
[----:B------:R-:W-:Y:S05]  /*4080*/  BSYNC B1 ;  /* 0x0000000000017941 */ /* 0x000fea0003800000 */
.L_x_67:
        /* <DEDUP_REMOVED lines=12> */
.L_x_70:
[----:B------:R-:W-:Y:S05]  /*4150*/  BSYNC B1 ;  /* 0x0000000000017941 */ /* 0x000fea0003800000 */
.L_x_69:
        /* <DEDUP_REMOVED lines=12> */
.L_x_72:
[----:B------:R-:W-:Y:S05]  /*4220*/  BSYNC B1 ;  /* 0x0000000000017941 */ /* 0x000fea0003800000 */
.L_x_71:
        /* <DEDUP_REMOVED lines=12> */
.L_x_74:
[----:B------:R-:W-:Y:S05]  /*42f0*/  BSYNC B1 ;  /* 0x0000000000017941 */ /* 0x000fea0003800000 */
.L_x_73:
        /* <DEDUP_REMOVED lines=12> */
.L_x_76:
[----:B------:R-:W-:Y:S05]  /*43c0*/  BSYNC B1 ;  /* 0x0000000000017941 */ /* 0x000fea0003800000 */
.L_x_75:
        /* <DEDUP_REMOVED lines=12> */
.L_x_78:
[----:B------:R-:W-:Y:S05]  /*4490*/  BSYNC B1 ;  /* 0x0000000000017941 */ /* 0x000fea0003800000 */
.L_x_77:
        /* <DEDUP_REMOVED lines=12> */
.L_x_80:
[----:B------:R-:W-:Y:S05]  /*4560*/  BSYNC B1 ;  /* 0x0000000000017941 */ /* 0x000fea0003800000 */
.L_x_79:
        /* <DEDUP_REMOVED lines=12> */
.L_x_82:
[----:B------:R-:W-:Y:S05]  /*4630*/  BSYNC B1 ;  /* 0x0000000000017941 */ /* 0x000fea0003800000 */
.L_x_81:
        /* <DEDUP_REMOVED lines=12> */
.L_x_84:
[----:B------:R-:W-:Y:S05]  /*4700*/  BSYNC B1 ;  /* 0x0000000000017941 */ /* 0x000fea0003800000 */
.L_x_83:
        /* <DEDUP_REMOVED lines=12> */
.L_x_86:
[----:B------:R-:W-:Y:S05]  /*47d0*/  BSYNC B1 ;  /* 0x0000000000017941 */ /* 0x000fea0003800000 */
.L_x_85:
        /* <DEDUP_REMOVED lines=12> */
.L_x_88:
[----:B------:R-:W-:Y:S05]  /*48a0*/  BSYNC B1 ;  /* 0x0000000000017941 */ /* 0x000fea0003800000 */
.L_x_87:
        /* <DEDUP_REMOVED lines=12> */
.L_x_90:
[----:B------:R-:W-:Y:S05]  /*4970*/  BSYNC B1 ;  /* 0x0000000000017941 */ /* 0x000fea0003800000 */
.L_x_89:
        /* <DEDUP_REMOVED lines=12> */
.L_x_92:
[----:B------:R-:W-:Y:S05]  /*4a40*/  BSYNC B1 ;  /* 0x0000000000017941 */ /* 0x000fea0003800000 */
.L_x_91:
        /* <DEDUP_REMOVED lines=12> */
.L_x_94:
[----:B------:R-:W-:Y:S05]  /*4b10*/  BSYNC B1 ;  /* 0x0000000000017941 */ /* 0x000fea0003800000 */
.L_x_93:
        /* <DEDUP_REMOVED lines=12> */
.L_x_96:
[----:B------:R-:W-:Y:S05]  /*4be0*/  BSYNC B1 ;  /* 0x0000000000017941 */ /* 0x000fea0003800000 */
.L_x_95:
        /* <DEDUP_REMOVED lines=12> */
.L_x_98:
[----:B------:R-:W-:Y:S05]  /*4cb0*/  BSYNC B1 ;  /* 0x0000000000017941 */ /* 0x000fea0003800000 */
.L_x_97:
        /* <DEDUP_REMOVED lines=12> */
.L_x_100:
[----:B------:R-:W-:Y:S05]  /*4d80*/  BSYNC B1 ;  /* 0x0000000000017941 */ /* 0x000fea0003800000 */
.L_x_99:
        /* <DEDUP_REMOVED lines=12> */
.L_x_102:
[----:B------:R-:W-:Y:S05]  /*4e50*/  BSYNC B1 ;  /* 0x0000000000017941 */ /* 0x000fea0003800000 */
.L_x_101:
        /* <DEDUP_REMOVED lines=12> */
.L_x_104:
[----:B------:R-:W-:Y:S05]  /*4f20*/  BSYNC B1 ;  /* 0x0000000000017941 */ /* 0x000fea0003800000 */
.L_x_103:
        /* <DEDUP_REMOVED lines=12> */
.L_x_106:
[----:B------:R-:W-:Y:S05]  /*4ff0*/  BSYNC B1 ;  /* 0x0000000000017941 */ /* 0x000fea0003800000 */
.L_x_105:
        /* <DEDUP_REMOVED lines=12> */
.L_x_108:
[----:B------:R-:W-:Y:S05]  /*50c0*/  BSYNC B1 ;  /* 0x0000000000017941 */ /* 0x000fea0003800000 */
.L_x_107:
        /* <DEDUP_REMOVED lines=12> */
.L_x_110:
[----:B------:R-:W-:Y:S05]  /*5190*/  BSYNC B1 ;  /* 0x0000000000017941 */ /* 0x000fea0003800000 */
.L_x_109:
        /* <DEDUP_REMOVED lines=12> */
.L_x_112:
[----:B------:R-:W-:Y:S05]  /*5260*/  BSYNC B1 ;  /* 0x0000000000017941 */ /* 0x000fea0003800000 */
.L_x_111:
        /* <DEDUP_REMOVED lines=12> */
.L_x_114:
[----:B------:R-:W-:Y:S05]  /*5330*/  BSYNC B1 ;  /* 0x0000000000017941 */ /* 0x000fea0003800000 */
.L_x_113:
        /* <DEDUP_REMOVED lines=12> */
.L_x_116:
[----:B------:R-:W-:Y:S05]  /*5400*/  BSYNC B1 ;  /* 0x0000000000017941 */ /* 0x000fea0003800000 */
.L_x_115:
        /* <DEDUP_REMOVED lines=12> */
.L_x_118:
[----:B------:R-:W-:Y:S05]  /*54d0*/  BSYNC B1 ;  /* 0x0000000000017941 */ /* 0x000fea0003800000 */
.L_x_117:
        /* <DEDUP_REMOVED lines=12> */
.L_x_120:
[----:B------:R-:W-:Y:S05]  /*55a0*/  BSYNC B1 ;  /* 0x0000000000017941 */ /* 0x000fea0003800000 */
.L_x_119:
        /* <DEDUP_REMOVED lines=12> */
.L_x_122:
[----:B------:R-:W-:Y:S05]  /*5670*/  BSYNC B1 ;  /* 0x0000000000017941 */ /* 0x000fea0003800000 */
.L_x_121:
        /* <DEDUP_REMOVED lines=12> */
.L_x_124:
[----:B------:R-:W-:Y:S05]  /*5740*/  BSYNC B1 ;  /* 0x0000000000017941 */ /* 0x000fea0003800000 */
.L_x_123:
        /* <DEDUP_REMOVED lines=12> */
.L_x_126:
[----:B------:R-:W-:Y:S05]  /*5810*/  BSYNC B1 ;  /* 0x0000000000017941 */ /* 0x000fea0003800000 */
.L_x_125:
        /* <DEDUP_REMOVED lines=12> */
.L_x_128:
[----:B------:R-:W-:Y:S05]  /*58e0*/  BSYNC B1 ;  /* 0x0000000000017941 */ /* 0x000fea0003800000 */
.L_x_127:
        /* <DEDUP_REMOVED lines=12> */
.L_x_130:
[----:B------:R-:W-:Y:S05]  /*59b0*/  BSYNC B1 ;  /* 0x0000000000017941 */ /* 0x000fea0003800000 */
.L_x_129:
        /* <DEDUP_REMOVED lines=12> */
.L_x_132:
[----:B------:R-:W-:Y:S05]  /*5a80*/  BSYNC B1 ;  /* 0x0000000000017941 */ /* 0x000fea0003800000 */
.L_x_131:
        /* <DEDUP_REMOVED lines=12> */
.L_x_134:
[----:B------:R-:W-:Y:S05]  /*5b50*/  BSYNC B1 ;  /* 0x0000000000017941 */ /* 0x000fea0003800000 */
.L_x_133:
        /* <DEDUP_REMOVED lines=12> */
.L_x_136:
[----:B------:R-:W-:Y:S05]  /*5c20*/  BSYNC B1 ;  /* 0x0000000000017941 */ /* 0x000fea0003800000 */
.L_x_135:
        /* <DEDUP_REMOVED lines=12> */
.L_x_138:
[----:B------:R-:W-:Y:S05]  /*5cf0*/  BSYNC B1 ;  /* 0x0000000000017941 */ /* 0x000fea0003800000 */
.L_x_137:
        /* <DEDUP_REMOVED lines=12> */
.L_x_140:
[----:B------:R-:W-:Y:S05]  /*5dc0*/  BSYNC B1 ;  /* 0x0000000000017941 */ /* 0x000fea0003800000 */
.L_x_139:
        /* <DEDUP_REMOVED lines=12> */
.L_x_142:
[----:B------:R-:W-:Y:S05]  /*5e90*/  BSYNC B1 ;  /* 0x0000000000017941 */ /* 0x000fea0003800000 */
.L_x_141:
        /* <DEDUP_REMOVED lines=12> */
.L_x_144:
[----:B------:R-:W-:Y:S05]  /*5f60*/  BSYNC B1 ;  /* 0x0000000000017941 */ /* 0x000fea0003800000 */
.L_x_143:
[----:B-----5:R-:W-:Y:S01]  /*5f70*/  LOP3.LUT R5, R5, 0xff, RZ, 0xc0, !PT ;  /* 0x000000ff05057812 */ /* 0x020fe200078ec0ff */
[----:B------:R-:W-:Y:S01]  /*5f80*/  BSSY B1, `(.L_x_145) ;  /* 0x000000b000017945 */ /* 0x000fe20003800000 */
[----:B------:R-:W-:Y:S02]  /*5f90*/  ISETP.LT.OR P4, PT, R29, 0x71, !P0 ;  /* 0x000000711d00780c */ /* 0x000fe40004781670 */
[----:B------:R-:W-:-:S05]  /*5fa0*/  F2FP.F16.E4M3.UNPACK_B R5, R5 ;  /* 0x00000005ff05723e */ /* 0x000fca00020006ff */
[----:B------:R-:W-:-:S05]  /*5fb0*/  HADD2.F32 R18, -RZ, R5.H0_H0 ;  /* 0x20000005ff127230 */ /* 0x000fca0000004100 */
[----:B------:R-:W-:-:S04]  /*5fc0*/  FMUL R5, R18, R9 ;  /* 0x0000000912057220 */ /* 0x000fc80000400000 */
[----:B------:R-:W-:-:S05]  /*5fd0*/  FFMA R5, R20, R8, R5 ;  /* 0x0000000814057223 */ /* 0x000fca0000000005 */
[----:B0-----:R-:W-:Y:S02]  /*5fe0*/  F2FP.SATFINITE.E4M3.F32.PACK_AB_MERGE_C R23, RZ, R5, RZ ;  /* 0x00000005ff17723e */ /* 0x001fe400048070ff */
[----:B------:R-:W-:-:S03]  /*5ff0*/  PRMT R5, RZ, 0x7610, R5 ;  /* 0x00007610ff057816 */ /* 0x000fc60000000005 */
[----:B------:R0:W-:Y:S01]  /*6000*/  @!P3 STG.E.U8 desc[UR16][R6.64+0x69], R23 ;  /* 0x000069170600b986 */ /* 0x0001e2000c101110 */
[----:B------:R-:W-:Y:S05]  /*6010*/  @P4 BRA `(.L_x_146) ;  /* 0x0000000000044947 */ /* 0x000fea0003800000 */
[----:B------:R0:W5:Y:S02]  /*6020*/  LDG.E.U8 R5, desc[UR16][R24.64+0x70] ;  /* 0x0000701018057981 */ /* 0x000164000c1e1100 */
.L_x_146:
[----:B------:R-:W-:Y:S05]  /*6030*/  BSYNC B1 ;  /* 0x0000000000017941 */ /* 0x000fea0003800000 */
.L_x_145:
        /* <DEDUP_REMOVED lines=12> */
.L_x_148:
[----:B------:R-:W-:Y:S05]  /*6100*/  BSYNC B1 ;  /* 0x0000000000017941 */ /* 0x000fea0003800000 */
.L_x_147:
        /* <DEDUP_REMOVED lines=12> */
.L_x_150:
[----:B------:R-:W-:Y:S05]  /*61d0*/  BSYNC B1 ;  /* 0x0000000000017941 */ /* 0x000fea0003800000 */
.L_x_149:
        /* <DEDUP_REMOVED lines=8> */
[----:B0-----:R-:W-:-:S05]  /*6260*/  F2FP.SATFINITE.E4M3.F32.PACK_AB_MERGE_C R17, RZ, R18, RZ ;  /* 0x00000012ff11723e */ /* 0x001fca00048070ff */
[----:B------:R0:W-:Y:S01]  /*6270*/  @!P4 STG.E.U8 desc[UR16][R6.64+0x70], R17 ;  /* 0x000070110600c986 */ /* 0x0001e2000c101110 */
[----:B------:R-:W-:Y:S05]  /*6280*/  @P3 BRA `(.L_x_152) ;  /* 0x0000000000043947 */ /* 0x000fea0003800000 */
[----:B------:R0:W5:Y:S02]  /*6290*/  LDG.E.U8 R5, desc[UR16][R26.64+0x71] ;  /* 0x000071101a057981 */ /* 0x000164000c1e1100 */
.L_x_152:
[----:B------:R-:W-:Y:S05]  /*62a0*/  BSYNC B1 ;  /* 0x0000000000017941 */ /* 0x000fea0003800000 */
.L_x_151:
        /* <DEDUP_REMOVED lines=12> */
.L_x_154:
[----:B------:R-:W-:Y:S05]  /*6370*/  BSYNC B1 ;  /* 0x0000000000017941 */ /* 0x000fea0003800000 */
.L_x_153:
        /* <DEDUP_REMOVED lines=12> */
.L_x_156:
[----:B------:R-:W-:Y:S05]  /*6440*/  BSYNC B1 ;  /* 0x0000000000017941 */ /* 0x000fea0003800000 */
.L_x_155:
        /* <DEDUP_REMOVED lines=12> */
.L_x_158:
[----:B------:R-:W-:Y:S05]  /*6510*/  BSYNC B1 ;  /* 0x0000000000017941 */ /* 0x000fea0003800000 */
.L_x_157:
[----:B-----5:R-:W-:Y:S01]  /*6520*/  LOP3.LUT R5, R5, 0xff, RZ, 0xc0, !PT ;  /* 0x000000ff05057812 */ /* 0x020fe200078ec0ff */
[----:B------:R-:W-:Y:S01]  /*6530*/  BSSY B1, `(.L_x_159) ;  /* 0x000000b000017945 */ /* 0x000fe20003800000 */
[----:B------:R-:W-:Y:S02]  /*6540*/  ISETP.LT.OR P1, PT, R29, 0x7a, !P1 ;  /* 0x0000007a1d00780c */ /* 0x000fe40004f21670 */
[----:B------:R-:W-:-:S05]  /*6550*/  F2FP.F16.E4M3.UNPACK_B R5, R5 ;  /* 0x00000005ff05723e */ /* 0x000fca00020006ff */
[----:B01--4-:R-:W-:Y:S01]  /*6560*/  HADD2.F32 R10, -RZ, R5.H0_H0 ;  /* 0x20000005ff0a7230 */ /* 0x013fe20000004100 */
[----:B------:R-:W-:-:S04]  /*6570*/  PRMT R5, RZ, 0x7610, R5 ;  /* 0x00007610ff057816 */ /* 0x000fc80000000005 */
[----:B------:R-:W-:-:S04]  /*6580*/  FMUL R10, R10, R9 ;  /* 0x000000090a0a7220 */ /* 0x000fc80000400000 */
[----:B------:R-:W-:-:S05]  /*6590*/  FFMA R10, R15, R8, R10 ;  /* 0x000000080f0a7223 */ /* 0x000fca000000000a */
[----:B------:R-:W-:-:S05]  /*65a0*/  F2FP.SATFINITE.E4M3.F32.PACK_AB_MERGE_C R11, RZ, R10, RZ ;  /* 0x0000000aff0b723e */ /* 0x000fca00048070ff */
[----:B------:R0:W-:Y:S01]  /*65b0*/  @!P3 STG.E.U8 desc[UR16][R6.64+0x78], R11 ;  /* 0x0000780b0600b986 */ /* 0x0001e2000c101110 */
[----:B------:R-:W-:Y:S05]  /*65c0*/  @P1 BRA `(.L_x_160) ;  /* 0x0000000000041947 */ /* 0x000fea0003800000 */
[----:B------:R1:W5:Y:S02]  /*65d0*/  LDG.E.U8 R5, desc[UR16][R26.64+0x79] ;  /* 0x000079101a057981 */ /* 0x000364000c1e1100 */
.L_x_160:
[----:B------:R-:W-:Y:S05]  /*65e0*/  BSYNC B1 ;  /* 0x0000000000017941 */ /* 0x000fea0003800000 */
.L_x_159:
[----:B------:R-:W-:Y:S05]  /*65f0*/  @P1 BRA `(.L_x_161) ;  /* 0x0000001000281947 */ /* 0x000fea0003800000 */
[----:B-----5:R-:W-:-:S04]  /*6600*/  LOP3.LUT R5, R5, 0xff, RZ, 0xc0, !PT ;  /* 0x000000ff05057812 */ /* 0x020fc800078ec0ff */
[----:B------:R-:W-:-:S05]  /*6610*/  F2FP.F16.E4M3.UNPACK_B R5, R5 ;  /* 0x00000005ff05723e */ /* 0x000fca00020006ff */
[----:B------:R-:W-:-:S05]  /*6620*/  HADD2.F32 R10, -RZ, R5.H0_H0 ;  /* 0x20000005ff0a7230 */ /* 0x000fca0000004100 */
[----:B------:R-:W-:-:S04]  /*6630*/  FMUL R5, R10, R9 ;  /* 0x000000090a057220 */ /* 0x000fc80000400000 */
[----:B------:R-:W-:-:S05]  /*6640*/  FFMA R5, R14, R8, R5 ;  /* 0x000000080e057223 */ /* 0x000fca0000000005 */
[----:B------:R-:W-:-:S05]  /*6650*/  F2FP.SATFINITE.E4M3.F32.PACK_AB_MERGE_C R5, RZ, R5, RZ ;  /* 0x00000005ff05723e */ /* 0x000fca00048070ff */
[----:B------:R4:W-:Y:S01]  /*6660*/  STG.E.U8 desc[UR16][R6.64+0x79], R5 ;  /* 0x0000790506007986 */ /* 0x0009e2000c101110 */
[----:B------:R-:W-:Y:S05]  /*6670*/  BRA `(.L_x_161) ;  /* 0x0000001000087947 */ /* 0x000fea0003800000 */
.L_x_32:
[----:B------:R-:W-:Y:S01]  /*6680*/  ISETP.GE.AND P1, PT, R36, 0x1, PT ;  /* 0x000000012400780c */ /* 0x000fe20003f26270 */
[-C--:B--2---:R-:W-:Y:S01]  /*6690*/  FMUL R141, R141, R8.reuse ;  /* 0x000000088d8d7220 */ /* 0x084fe20000400000 */
[-C--:B------:R-:W-:Y:S01]  /*66a0*/  FMUL R136, R136, R8.reuse ;  /* 0x0000000888887220 */ /* 0x080fe20000400000 */
[----:B------:R-:W-:Y:S01]  /*66b0*/  ISETP.GE.AND P0, PT, R36, 0x9, PT ;  /* 0x000000092400780c */ /* 0x000fe20003f06270 */
[-C--:B------:R-:W-:Y:S01]  /*66c0*/  FMUL R139, R139, R8.reuse ;  /* 0x000000088b8b7220 */ /* 0x080fe20000400000 */
[C---:B------:R-:W-:Y:S01]  /*66d0*/  ISETP.LT.OR P4, PT, R29.reuse, 0x1, !P1 ;  /* 0x000000011d00780c */ /* 0x040fe20004f81670 */
[-C--:B------:R-:W-:Y:S01]  /*66e0*/  FMUL R134, R134, R8.reuse ;  /* 0x0000000886867220 */ /* 0x080fe20000400000 */
[----:B------:R-:W-:Y:S01]  /*66f0*/  ISETP.LT.OR P5, PT, R29, 0x2, !P1 ;  /* 0x000000021d00780c */ /* 0x000fe20004fa1670 */
[-C--:B------:R-:W-:Y:S01]  /*6700*/  FMUL R137, R137, R8.reuse ;  /* 0x0000000889897220 */ /* 0x080fe20000400000 */
[----:B------:R-:W-:Y:S01]  /*6710*/  F2FP.SATFINITE.E4M3.F32.PACK_AB_MERGE_C R141, RZ, R141, RZ ;  /* 0x0000008dff8d723e */ /* 0x000fe200048070ff */
[----:B------:R-:W-:Y:S01]  /*6720*/  FMUL R132, R132, R8 ;  /* 0x0000000884847220 */ /* 0x000fe20000400000 */
[----:B------:R-:W-:Y:S01]  /*6730*/  F2FP.SATFINITE.E4M3.F32.PACK_AB_MERGE_C R5, RZ, R136, RZ ;  /* 0x00000088ff05723e */ /* 0x000fe200048070ff */
[-C--:B------:R-:W-:Y:S01]  /*6740*/  FMUL R135, R135, R8.reuse ;  /* 0x0000000887877220 */ /* 0x080fe20000400000 */
[C---:B------:R-:W-:Y:S01]  /*6750*/  ISETP.LT.OR P3, PT, R29.reuse, 0x1, !P0 ;  /* 0x000000011d00780c */ /* 0x040fe20004761670 */
[-C--:B------:R-:W-:Y:S01]  /*6760*/  FMUL R130, R130, R8.reuse ;  /* 0x0000000882827220 */ /* 0x080fe20000400000 */
[----:B------:R-:W-:Y:S01]  /*6770*/  ISETP.LT.OR P6, PT, R29, 0xa, !P1 ;  /* 0x0000000a1d00780c */ /* 0x000fe20004fc1670 */
[-C--:B------:R-:W-:Y:S01]  /*6780*/  FMUL R133, R133, R8.reuse ;  /* 0x0000000885857220 */ /* 0x080fe20000400000 */
[----:B------:R-:W-:Y:S01]  /*6790*/  F2FP.SATFINITE.E4M3.F32.PACK_AB_MERGE_C R139, RZ, R139, RZ ;  /* 0x0000008bff8b723e */ /* 0x000fe200048070ff */
[----:B------:R-:W-:Y:S01]  /*67a0*/  @!P4 STG.E.U8 desc[UR16][R10.64], R141 ;  /* 0x0000008d0a00c986 */ /* 0x000fe2000c101110 */
[C---:B------:R-:W-:Y:S01]  /*67b0*/  ISETP.LT.OR P4, PT, R29.reuse, 0x2, !P0 ;  /* 0x000000021d00780c */ /* 0x040fe20004781670 */
[----:B------:R-:W-:Y:S01]  /*67c0*/  FMUL R128, R128, R8 ;  /* 0x0000000880807220 */ /* 0x000fe20000400000 */
[----:B------:R-:W-:Y:S01]  /*67d0*/  F2FP.SATFINITE.E4M3.F32.PACK_AB_MERGE_C R25, RZ, R134, RZ ;  /* 0x00000086ff19723e */ /* 0x000fe200048070ff */
[----:B------:R0:W-:Y:S01]  /*67e0*/  @!P5 STG.E.U8 desc[UR16][R10.64+0x1], R5 ;  /* 0x000001050a00d986 */ /* 0x0001e2000c101110 */
[----:B------:R-:W-:Y:S01]  /*67f0*/  ISETP.LT.OR P5, PT, R29, 0x9, !P1 ;  /* 0x000000091d00780c */ /* 0x000fe20004fa1670 */
[-C--:B------:R-:W-:Y:S01]  /*6800*/  FMUL R131, R131, R8.reuse ;  /* 0x0000000883837220 */ /* 0x080fe20000400000 */
[----:B------:R-:W-:Y:S01]  /*6810*/  F2FP.SATFINITE.E4M3.F32.PACK_AB_MERGE_C R137, RZ, R137, RZ ;  /* 0x00000089ff89723e */ /* 0x000fe200048070ff */
[----:B------:R-:W-:Y:S01]  /*6820*/  @!P3 STG.E.U8 desc[UR16][R6.64], R139 ;  /* 0x0000008b0600b986 */ /* 0x000fe2000c101110 */
[----:B------:R-:W-:Y:S01]  /*6830*/  ISETP.LT.OR P3, PT, R29, 0x9, !P0 ;  /* 0x000000091d00780c */ /* 0x000fe20004761670 */
[-C--:B------:R-:W-:Y:S01]  /*6840*/  FMUL R126, R126, R8.reuse ;  /* 0x000000087e7e7220 */ /* 0x080fe20000400000 */
[----:B------:R-:W-:Y:S01]  /*6850*/  F2FP.SATFINITE.E4M3.F32.PACK_AB_MERGE_C R135, RZ, R135, RZ ;  /* 0x00000087ff87723e */ /* 0x000fe200048070ff */
[-C--:B------:R-:W-:Y:S01]  /*6860*/  FMUL R129, R129, R8.reuse ;  /* 0x0000000881817220 */ /* 0x080fe20000400000 */
[----:B------:R-:W-:Y:S01]  /*6870*/  F2FP.SATFINITE.E4M3.F32.PACK_AB_MERGE_C R133, RZ, R133, RZ ;  /* 0x00000085ff85723e */ /* 0x000fe200048070ff */
[----:B------:R1:W-:Y:S01]  /*6880*/  @!P4 STG.E.U8 desc[UR16][R6.64+0x1], R25 ;  /* 0x000001190600c986 */ /* 0x0003e2000c101110 */
[C---:B------:R-:W-:Y:S01]  /*6890*/  ISETP.LT.OR P4, PT, R29.reuse, 0xa, !P0 ;  /* 0x0000000a1d00780c */ /* 0x040fe20004781670 */
[----:B------:R-:W-:Y:S01]  /*68a0*/  FMUL R124, R124, R8 ;  /* 0x000000087c7c7220 */ /* 0x000fe20000400000 */
[----:B0-----:R-:W-:Y:S01]  /*68b0*/  F2FP.SATFINITE.E4M3.F32.PACK_AB_MERGE_C R5, RZ, R132, RZ ;  /* 0x00000084ff05723e */ /* 0x001fe200048070ff */
[----:B------:R-:W-:Y:S01]  /*68c0*/  @!P5 STG.E.U8 desc[UR16][R10.64+0x8], R137 ;  /* 0x000008890a00d986 */ /* 0x000fe2000c101110 */
[----:B------:R-:W-:Y:S01]  /*68d0*/  ISETP.LT.OR P5, PT, R29, 0x11, !P1 ;  /* 0x000000111d00780c */ /* 0x000fe20004fa1670 */
[-C--:B------:R-:W-:Y:S01]  /*68e0*/  FMUL R127, R127, R8.reuse ;  /* 0x000000087f7f7220 */ /* 0x080fe20000400000 */
[----:B------:R-:W-:Y:S01]  /*68f0*/  F2FP.SATFINITE.E4M3.F32.PACK_AB_MERGE_C R131, RZ, R131, RZ ;  /* 0x00000083ff83723e */ /* 0x000fe200048070ff */
[----:B------:R0:W-:Y:S01]  /*6900*/  @!P6 STG.E.U8 desc[UR16][R10.64+0x9], R5 ;  /* 0x000009050a00e986 */ /* 0x0001e2000c101110 */
[----:B------:R-:W-:Y:S01]  /*6910*/  ISETP.LT.OR P6, PT, R29, 0x12, !P1 ;  /* 0x000000121d00780c */ /* 0x000fe20004fc1670 */
[----:B------:R-:W-:Y:S01]  /*6920*/  FMUL R122, R122, R8 ;  /* 0x000000087a7a7220 */ /* 0x000fe20000400000 */
[----:B------:R-:W-:Y:S01]  /*6930*/  F2FP.SATFINITE.E4M3.F32.PACK_AB_MERGE_C R129, RZ, R129, RZ ;  /* 0x00000081ff81723e */ /* 0x000fe200048070ff */
[----:B------:R-:W-:Y:S01]  /*6940*/  @!P3 STG.E.U8 desc[UR16][R6.64+0x8], R135 ;  /* 0x000008870600b986 */ /* 0x000fe2000c101110 */
[----:B-1----:R-:W-:Y:S01]  /*6950*/  F2FP.SATFINITE.E4M3.F32.PACK_AB_MERGE_C R25, RZ, R130, RZ ;  /* 0x00000082ff19723e */ /* 0x002fe200048070ff */
[-C--:B------:R-:W-:Y:S01]  /*6960*/  FMUL R125, R125, R8.reuse ;  /* 0x000000087d7d7220 */ /* 0x080fe20000400000 */
[C---:B------:R-:W-:Y:S01]  /*6970*/  ISETP.LT.OR P3, PT, R29.reuse, 0x11, !P0 ;  /* 0x000000111d00780c */ /* 0x040fe20004761670 */
[-C--:B------:R-:W-:Y:S01]  /*6980*/  FMUL R120, R120, R8.reuse ;  /* 0x0000000878787220 */ /* 0x080fe20000400000 */
[----:B------:R-:W-:Y:S01]  /*6990*/  F2FP.SATFINITE.E4M3.F32.PACK_AB_MERGE_C R127, RZ, R127, RZ ;  /* 0x0000007fff7f723e */ /* 0x000fe200048070ff */
[----:B------:R1:W-:Y:S01]  /*69a0*/  @!P4 STG.E.U8 desc[UR16][R6.64+0x9], R25 ;  /* 0x000009190600c986 */ /* 0x0003e2000c101110 */
[----:B------:R-:W-:Y:S01]  /*69b0*/  ISETP.LT.OR P4, PT, R29, 0x12, !P0 ;  /* 0x000000121d00780c */ /* 0x000fe20004781670 */
[----:B------:R-:W-:Y:S01]  /*69c0*/  FMUL R123, R123, R8 ;  /* 0x000000087b7b7220 */ /* 0x000fe20000400000 */
[----:B0-----:R-:W-:Y:S01]  /*69d0*/  F2FP.SATFINITE.E4M3.F32.PACK_AB_MERGE_C R5, RZ, R128, RZ ;  /* 0x00000080ff05723e */ /* 0x001fe200048070ff */
[----:B------:R-:W-:Y:S01]  /*69e0*/  @!P5 STG.E.U8 desc[UR16][R10.64+0x10], R133 ;  /* 0x000010850a00d986 */ /* 0x000fe2000c101110 */
[C---:B------:R-:W-:Y:S01]  /*69f0*/  ISETP.LT.OR P5, PT, R29.reuse, 0x19, !P1 ;  /* 0x000000191d00780c */ /* 0x040fe20004fa1670 */
[-C--:B------:R-:W-:Y:S01]  /*6a00*/  FMUL R118, R118, R8.reuse ;  /* 0x0000000876767220 */ /* 0x080fe20000400000 */
[----:B------:R-:W-:Y:S01]  /*6a10*/  F2FP.SATFINITE.E4M3.F32.PACK_AB_MERGE_C R125, RZ, R125, RZ ;  /* 0x0000007dff7d723e */ /* 0x000fe200048070ff */
[----:B------:R0:W-:Y:S01]  /*6a20*/  @!P6 STG.E.U8 desc[UR16][R10.64+0x11], R5 ;  /* 0x000011050a00e986 */ /* 0x0001e2000c101110 */
[----:B------:R-:W-:Y:S01]  /*6a30*/  ISETP.LT.OR P6, PT, R29, 0x1a, !P1 ;  /* 0x0000001a1d00780c */ /* 0x000fe20004fc1670 */
[-C--:B------:R-:W-:Y:S01]  /*6a40*/  FMUL R121, R121, R8.reuse ;  /* 0x0000000879797220 */ /* 0x080fe20000400000 */
[----:B------:R-:W-:Y:S01]  /*6a50*/  FMUL R116, R116, R8 ;  /* 0x0000000874747220 */ /* 0x000fe20000400000 */
[----:B-1----:R-:W-:Y:S01]  /*6a60*/  F2FP.SATFINITE.E4M3.F32.PACK_AB_MERGE_C R25, RZ, R126, RZ ;  /* 0x0000007eff19723e */ /* 0x002fe200048070ff */
[----:B------:R-:W-:Y:S01]  /*6a70*/  @!P3 STG.E.U8 desc[UR16][R6.64+0x10], R131 ;  /* 0x000010830600b986 */ /* 0x000fe2000c101110 */
[----:B------:R-:W-:Y:S01]  /*6a80*/  ISETP.LT.OR P3, PT, R29, 0x19, !P0 ;  /* 0x000000191d00780c */ /* 0x000fe20004761670 */
        /* <DEDUP_REMOVED lines=35> */
[----:B------:R-:W-:Y:S01]  /*6cc0*/  ISETP.LT.OR P3, PT, R29, 0x29, !P0 ;  /* 0x000000291d00780c */ /* 0x000fe20004761670 */
[-C--:B------:R-:W-:Y:S01]  /*6cd0*/  FMUL R109, R109, R8.reuse ;  /* 0x000000086d6d7220 */ /* 0x080fe20000400000 */
[-C--:B------:R-:W-:Y:S01]  /*6ce0*/  FMUL R104, R104, R8.reuse ;  /* 0x0000000868687220 */ /* 0x080fe20000400000 */
        /* <DEDUP_REMOVED lines=104> */
[----:B------:R-:W-:-:S02]  /*7370*/  ISETP.LT.OR P3, PT, R29, 0x59, !P0 ;  /* 0x000000591d00780c */ /* 0x000fc40004761670 */
[----:B------:R-:W-:Y:S01]  /*7380*/  F2FP.SATFINITE.E4M3.F32.PACK_AB_MERGE_C R19, RZ, R19, RZ ;  /* 0x00000013ff13723e */ /* 0x000fe200048070ff */
[----:B------:R1:W-:Y:S01]  /*7390*/  @!P4 STG.E.U8 desc[UR16][R6.64+0x51], R25 ;  /* 0x000051190600c986 */ /* 0x0003e2000c101110 */
[C---:B------:R-:W-:Y:S02]  /*73a0*/  ISETP.LT.OR P4, PT, R29.reuse, 0x5a, !P0 ;  /* 0x0000005a1d00780c */ /* 0x040fe40004781670 */
[----:B0-----:R-:W-:Y:S01]  /*73b0*/  F2FP.SATFINITE.E4M3.F32.PACK_AB_MERGE_C R5, RZ, R92, RZ ;  /* 0x0000005cff05723e */ /* 0x001fe200048070ff */
[----:B------:R-:W-:Y:S01]  /*73c0*/  @!P5 STG.E.U8 desc[UR16][R10.64+0x58], R97 ;  /* 0x000058610a00d986 */ /* 0x000fe2000c101110 */
[C---:B------:R-:W-:Y:S02]  /*73d0*/  ISETP.LT.OR P5, PT, R29.reuse, 0x61, !P1 ;  /* 0x000000611d00780c */ /* 0x040fe40004fa1670 */
[----:B------:R-:W-:Y:S01]  /*73e0*/  F2FP.SATFINITE.E4M3.F32.PACK_AB_MERGE_C R13, RZ, R13, RZ ;  /* 0x0000000dff0d723e */ /* 0x000fe200048070ff */
[----:B------:R0:W-:Y:S01]  /*73f0*/  @!P6 STG.E.U8 desc[UR16][R10.64+0x59], R5 ;  /* 0x000059050a00e986 */ /* 0x0001e2000c101110 */
[----:B------:R-:W-:-:S02]  /*7400*/  ISETP.LT.OR P6, PT, R29, 0x62, !P1 ;  /* 0x000000621d00780c */ /* 0x000fc40004fc1670 */
[----:B------:R-:W-:Y:S01]  /*7410*/  F2FP.SATFINITE.E4M3.F32.PACK_AB_MERGE_C R15, RZ, R15, RZ ;  /* 0x0000000fff0f723e */ /* 0x000fe200048070ff */
[----:B------:R-:W-:Y:S01]  /*7420*/  @!P3 STG.E.U8 desc[UR16][R6.64+0x58], R95 ;  /* 0x0000585f0600b986 */ /* 0x000fe2000c101110 */
[----:B-1----:R-:W-:Y:S02]  /*7430*/  F2FP.SATFINITE.E4M3.F32.PACK_AB_MERGE_C R25, RZ, R90, RZ ;  /* 0x0000005aff19723e */ /* 0x002fe400048070ff */
[----:B------:R-:W-:-:S03]  /*7440*/  ISETP.LT.OR P3, PT, R29, 0x61, !P0 ;  /* 0x000000611d00780c */ /* 0x000fc60004761670 */
[----:B------:R1:W-:Y:S01]  /*7450*/  @!P4 STG.E.U8 desc[UR16][R6.64+0x59], R25 ;  /* 0x000059190600c986 */ /* 0x0003e2000c101110 */
[C---:B------:R-:W-:Y:S02]  /*7460*/  ISETP.LT.OR P4, PT, R29.reuse, 0x62, !P0 ;  /* 0x000000621d00780c */ /* 0x040fe40004781670 */
[----:B0-----:R-:W-:Y:S01]  /*7470*/  F2FP.SATFINITE.E4M3.F32.PACK_AB_MERGE_C R5, RZ, R88, RZ ;  /* 0x00000058ff05723e */ /* 0x001fe200048070ff */
[----:B------:R-:W-:Y:S01]  /*7480*/  @!P5 STG.E.U8 desc[UR16][R10.64+0x60], R93 ;  /* 0x0000605d0a00d986 */ /* 0x000fe2000c101110 */
[----:B------:R-:W-:-:S03]  /*7490*/  ISETP.LT.OR P5, PT, R29, 0x69, !P1 ;  /* 0x000000691d00780c */ /* 0x000fc60004fa1670 */
[----:B------:R0:W-:Y:S01]  /*74a0*/  @!P6 STG.E.U8 desc[UR16][R10.64+0x61], R5 ;  /* 0x000061050a00e986 */ /* 0x0001e2000c101110 */
[C---:B------:R-:W-:Y:S02]  /*74b0*/  ISETP.LT.OR P6, PT, R29.reuse, 0x6a, !P1 ;  /* 0x0000006a1d00780c */ /* 0x040fe40004fc1670 */
[----:B-1----:R-:W-:Y:S01]  /*74c0*/  F2FP.SATFINITE.E4M3.F32.PACK_AB_MERGE_C R25, RZ, R22, RZ ;  /* 0x00000016ff19723e */ /* 0x002fe200048070ff */
[----:B------:R-:W-:Y:S01]  /*74d0*/  @!P3 STG.E.U8 desc[UR16][R6.64+0x60], R91 ;  /* 0x0000605b0600b986 */ /* 0x000fe2000c101110 */
        /* <DEDUP_REMOVED lines=11> */
[----:B------:R-:W-:Y:S01]  /*7590*/  @!P4 STG.E.U8 desc[UR16][R6.64+0x69], R25 ;  /* 0x000069190600c986 */ /* 0x000fe2000c101110 */
[C---:B------:R-:W-:Y:S02]  /*75a0*/  ISETP.LT.OR P4, PT, R29.reuse, 0x79, !P1 ;  /* 0x000000791d00780c */ /* 0x040fe40004f81670 */
[C---:B------:R-:W-:Y:S01]  /*75b0*/  ISETP.LT.OR P1, PT, R29.reuse, 0x7a, !P1 ;  /* 0x0000007a1d00780c */ /* 0x040fe20004f21670 */
[----:B------:R1:W-:Y:S01]  /*75c0*/  @!P5 STG.E.U8 desc[UR16][R10.64+0x70], R21 ;  /* 0x000070150a00d986 */ /* 0x0003e2000c101110 */
[C---:B------:R-:W-:Y:S02]  /*75d0*/  ISETP.LT.OR P5, PT, R29.reuse, 0x72, !P0 ;  /* 0x000000721d00780c */ /* 0x040fe400047a1670 */
[----:B0-----:R-:W-:Y:S01]  /*75e0*/  F2FP.SATFINITE.E4M3.F32.PACK_AB_MERGE_C R5, RZ, R16, RZ ;  /* 0x00000010ff05723e */ /* 0x001fe200048070ff */
[----:B------:R0:W-:Y:S01]  /*75f0*/  @!P6 STG.E.U8 desc[UR16][R10.64+0x71], R17 ;  /* 0x000071110a00e986 */ /* 0x0001e2000c101110 */
[C---:B------:R-:W-:Y:S02]  /*7600*/  ISETP.LT.OR P6, PT, R29.reuse, 0x79, !P0 ;  /* 0x000000791d00780c */ /* 0x040fe400047c1670 */
[----:B------:R-:W-:Y:S01]  /*7610*/  ISETP.LT.OR P0, PT, R29, 0x7a, !P0 ;  /* 0x0000007a1d00780c */ /* 0x000fe20004701670 */
[----:B------:R2:W-:Y:S01]  /*7620*/  @!P3 STG.E.U8 desc[UR16][R6.64+0x70], R19 ;  /* 0x000070130600b986 */ /* 0x0005e2000c101110 */
[----:B-1----:R-:W-:-:S05]  /*7630*/  F2FP.SATFINITE.E4M3.F32.PACK_AB_MERGE_C R21, RZ, R14, RZ ;  /* 0x0000000eff15723e */ /* 0x002fca00048070ff */
[----:B------:R2:W-:Y:S01]  /*7640*/  @!P5 STG.E.U8 desc[UR16][R6.64+0x71], R5 ;  /* 0x000071050600d986 */ /* 0x0005e2000c101110 */
[----:B0-----:R-:W-:-:S03]  /*7650*/  F2FP.SATFINITE.E4M3.F32.PACK_AB_MERGE_C R17, RZ, R12, RZ ;  /* 0x0000000cff11723e */ /* 0x001fc600048070ff */
[----:B------:R2:W-:Y:S04]  /*7660*/  @!P4 STG.E.U8 desc[UR16][R10.64+0x78], R13 ;  /* 0x0000780d0a00c986 */ /* 0x0005e8000c101110 */
[----:B------:R2:W-:Y:S04]  /*7670*/  @!P1 STG.E.U8 desc[UR16][R10.64+0x79], R17 ;  /* 0x000079110a009986 */ /* 0x0005e8000c101110 */
[----:B------:R2:W-:Y:S04]  /*7680*/  @!P6 STG.E.U8 desc[UR16][R6.64+0x78], R15 ;  /* 0x0000780f0600e986 */ /* 0x0005e8000c101110 */
[----:B------:R2:W-:Y:S02]  /*7690*/  @!P0 STG.E.U8 desc[UR16][R6.64+0x79], R21 ;  /* 0x0000791506008986 */ /* 0x0005e4000c101110 */
.L_x_161:
[----:B------:R-:W-:Y:S05]  /*76a0*/  BSYNC B0 ;  /* 0x0000000000007941 */ /* 0x000fea0003800000 */
.L_x_31:
[----:B------:R-:W-:Y:S01]  /*76b0*/  ULDC UR6, c[0x0][0xc] ;  /* 0x0000030000067ab9 */ /* 0x000fe20000000800 */
[----:B------:R-:W-:Y:S01]  /*76c0*/  ULDC UR7, c[0x0][0x10] ;  /* 0x0000040000077ab9 */ /* 0x000fe20000000800 */
[----:B--2-45:R-:W2:Y:S01]  /*76d0*/  LDC R5, c[0x0][0x14] ;  /* 0x00000500ff057b82 */ /* 0x034ea20000000800 */
[----:B------:R-:W-:Y:S01]  /*76e0*/  UIMAD.WIDE.U32 UR6, UR6, UR7, URZ ;  /* 0x00000007060672a5 */ /* 0x000fe2000f8e003f */
[----:B0-----:R-:W-:Y:S01]  /*76f0*/  PRMT R6, RZ, 0x7610, R6 ;  /* 0x00007610ff067816 */ /* 0x001fe20000000006 */
[----:B------:R-:W-:-:S04]  /*7700*/  IMAD.MOV.U32 R7, RZ, RZ, -0x1 ;  /* 0xffffffffff077424 */ /* 0x000fc800078e00ff */
[----:B--2---:R-:W-:-:S04]  /*7710*/  IMAD.WIDE.U32 R2, R5, UR6, R2 ;  /* 0x0000000605027c25 */ /* 0x004fc8000f8e0002 */
[----:B------:R-:W-:Y:S01]  /*7720*/  IMAD R5, R5, UR7, RZ ;  /* 0x0000000705057c24 */ /* 0x000fe2000f8e02ff */
[----:B------:R-:W-:Y:S02]  /*7730*/  ULDC.64 UR6, c[0x0][0x650] ;  /* 0x0001940000067ab9 */ /* 0x000fe40000000a00 */
[----:B------:R-:W-:Y:S01]  /*7740*/  ISETP.GE.U32.AND P0, PT, R2, UR6, PT ;  /* 0x0000000602007c0c */ /* 0x000fe2000bf06070 */
[----:B------:R-:W-:Y:S02]  /*7750*/  IMAD.IADD R3, R3, 0x1, R5 ;  /* 0x0000000103037824 */ /* 0x000fe400078e0205 */
[----:B------:R-:W-:-:S03]  /*7760*/  IMAD.MOV.U32 R5, RZ, RZ, -0x1 ;  /* 0xffffffffff057424 */ /* 0x000fc600078e00ff */
[----:B------:R-:W-:-:S13]  /*7770*/  ISETP.GE.U32.AND.EX P0, PT, R3, UR7, PT, P0 ;  /* 0x0000000703007c0c */ /* 0x000fda000bf06100 */
[----:B------:R-:W-:Y:S05]  /*7780*/  @P0 BRA `(.L_x_162) ;  /* 0x0000000400600947 */ /* 0x000fea0003800000 */
[----:B------:R-:W0:Y:S01]  /*7790*/  S2R R20, SR_CTAID.X ;  /* 0x0000000000147919 */ /* 0x000e220000002500 */
[----:B------:R-:W2:Y:S01]  /*77a0*/  LDC.64 R14, c[0x0][0x628] ;  /* 0x00018a00ff0e7b82 */ /* 0x000ea20000000a00 */
[----:B------:R-:W-:Y:S01]  /*77b0*/  ULDC UR6, c[0x0][0x150] ;  /* 0x0000540000067ab9 */ /* 0x000fe20000000800 */
[----:B------:R-:W-:Y:S01]  /*77c0*/  IMAD.MOV.U32 R12, RZ, RZ, R2 ;  /* 0x000000ffff0c7224 */ /* 0x000fe200078e0002 */
[----:B------:R-:W4:Y:S01]  /*77d0*/  S2R R22, SR_CTAID.Y ;  /* 0x0000000000167919 */ /* 0x000f220000002600 */
[----:B------:R-:W-:-:S04]  /*77e0*/  IMAD.MOV.U32 R13, RZ, RZ, R3 ;  /* 0x000000ffff0d7224 */ /* 0x000fc800078e0003 */
[----:B------:R-:W1:Y:S08]  /*77f0*/  LDC R23, c[0x0][0x144] ;  /* 0x00005100ff177b82 */ /* 0x000e700000000800 */
[----:B------:R-:W1:Y:S08]  /*7800*/  LDC R16, c[0x0][0x630] ;  /* 0x00018c00ff107b82 */ /* 0x000e700000000800 */
[----:B------:R-:W1:Y:S01]  /*7810*/  LDC.64 R18, c[0x0][0x620] ;  /* 0x00018800ff127b82 */ /* 0x000e620000000a00 */
[----:B--2---:R-:W-:-:S04]  /*7820*/  ISETP.NE.U32.AND P0, PT, R14, RZ, PT ;  /* 0x000000ff0e00720c */ /* 0x004fc80003f05070 */
[----:B------:R-:W-:Y:S02]  /*7830*/  ISETP.NE.AND.EX P0, PT, R15, RZ, PT, P0 ;  /* 0x000000ff0f00720c */ /* 0x000fe40003f05300 */
[----:B0-----:R-:W-:-:S05]  /*7840*/  I2FP.F32.U32 R5, R20 ;  /* 0x0000001400057245 */ /* 0x001fca0000201000 */
[----:B------:R-:W-:-:S04]  /*7850*/  FMUL R5, R5, UR6 ;  /* 0x0000000605057c20 */ /* 0x000fc80008400000 */
[----:B------:R0:W2:Y:S02]  /*7860*/  F2I.U32.TRUNC.NTZ R21, R5 ;  /* 0x0000000500157305 */ /* 0x0000a4000020f000 */
[----:B----4-:R-:W-:Y:S05]  /*7870*/  @!P0 BRA `(.L_x_163) ;  /* 0x0000000000288947 */ /* 0x010fea0003800000 */
[----:B0-----:R-:W0:Y:S02]  /*7880*/  LDC R5, c[0x0][0x634] ;  /* 0x00018d00ff057b82 */ /* 0x001e240000000800 */
        /* <DEDUP_REMOVED lines=9> */
.L_x_163:
[-CC-:B-1----:R-:W-:Y:S01]  /*7920*/  SHF.R.U64 R17, R12, R16.reuse, R13.reuse ;  /* 0x000000100c117219 */ /* 0x182fe2000000120d */
[----:B------:R-:W1:Y:S01]  /*7930*/  LDC.64 R28, c[0x0][0x640] ;  /* 0x00019000ff1c7b82 */ /* 0x000e620000000a00 */
[----:B0-----:R-:W-:Y:S01]  /*7940*/  SHF.R.U32.HI R5, RZ, R16, R13 ;  /* 0x00000010ff057219 */ /* 0x001fe2000001160d */
[----:B--2---:R-:W-:Y:S01]  /*7950*/  IMAD.MOV R21, RZ, RZ, -R21 ;  /* 0x000000ffff157224 */ /* 0x004fe200078e0a15 */
[----:B------:R-:W-:Y:S01]  /*7960*/  IADD3 R11, P0, RZ, -R17, RZ ;  /* 0x80000011ff0b7210 */ /* 0x000fe20007f1e0ff */
[----:B------:R-:W-:Y:S02]  /*7970*/  ULDC UR6, c[0x0][0x154] ;  /* 0x0000550000067ab9 */ /* 0x000fe40000000800 */
[----:B------:R-:W-:Y:S02]  /*7980*/  IMAD R23, R23, R21, R20 ;  /* 0x0000001517177224 */ /* 0x000fe400078e0214 */
[----:B------:R-:W0:Y:S01]  /*7990*/  LDC R12, c[0x0][0x618] ;  /* 0x00018600ff0c7b82 */ /* 0x000e220000000800 */
[----:B------:R-:W-:-:S02]  /*79a0*/  IMAD.X R5, RZ, RZ, ~R5, P0 ;  /* 0x000000ffff057224 */ /* 0x000fc400000e0e05 */
[----:B------:R-:W-:-:S04]  /*79b0*/  IMAD.WIDE.U32 R6, R11, R18, R2 ;  /* 0x000000120b067225 */ /* 0x000fc800078e0002 */
[----:B------:R-:W-:Y:S01]  /*79c0*/  IMAD R10, R5, R18, RZ ;  /* 0x00000012050a7224 */ /* 0x000fe200078e02ff */
[----:B------:R-:W2:Y:S03]  /*79d0*/  LDC R24, c[0x0][0x608] ;  /* 0x00018200ff187b82 */ /* 0x000ea60000000800 */
[----:B------:R-:W-:Y:S02]  /*79e0*/  IMAD R5, R11, R19, R10 ;  /* 0x000000130b057224 */ /* 0x000fe400078e020a */
[----:B------:R-:W-:Y:S02]  /*79f0*/  IMAD.MOV.U32 R11, RZ, RZ, 0x1 ;  /* 0x00000001ff0b7424 */ /* 0x000fe400078e00ff */
[----:B------:R-:W-:Y:S01]  /*7a00*/  IMAD.IADD R5, R7, 0x1, R5 ;  /* 0x0000000107057824 */ /* 0x000fe200078e0205 */
[----:B---3--:R-:W3:Y:S01]  /*7a10*/  LDC R26, c[0x0][0x658] ;  /* 0x00019600ff1a7b82 */ /* 0x008ee20000000800 */
[----:B------:R-:W-:-:S02]  /*7a20*/  I2FP.F32.U32 R7, R22 ;  /* 0x0000001600077245 */ /* 0x000fc40000201000 */
[----:B-1----:R-:W-:-:S03]  /*7a30*/  ISETP.NE.U32.AND P0, PT, R28, RZ, PT ;  /* 0x000000ff1c00720c */ /* 0x002fc60003f05070 */
[----:B------:R-:W-:Y:S01]  /*7a40*/  FMUL R10, R7, UR6 ;  /* 0x00000006070a7c20 */ /* 0x000fe20008400000 */
[----:B------:R-:W-:Y:S01]  /*7a50*/  ISETP.NE.AND.EX P0, PT, R29, RZ, PT, P0 ;  /* 0x000000ff1d00720c */ /* 0x000fe20003f05300 */
[----:B------:R-:W1:Y:S01]  /*7a60*/  LDC R21, c[0x0][0x148] ;  /* 0x00005200ff157b82 */ /* 0x000e620000000800 */
[-CC-:B0-----:R-:W-:Y:S01]  /*7a70*/  SHF.R.U64 R16, R6, R12.reuse, R5.reuse ;  /* 0x0000000c06107219 */ /* 0x181fe20000001205 */
[----:B------:R0:W4:Y:S01]  /*7a80*/  F2I.U32.TRUNC.NTZ R18, R10 ;  /* 0x0000000a00127305 */ /* 0x000122000020f000 */
[----:B------:R-:W-:Y:S01]  /*7a90*/  SHF.R.U32.HI R5, RZ, R12, R5 ;  /* 0x0000000cff057219 */ /* 0x000fe20000011605 */
[----:B------:R-:W-:-:S04]  /*7aa0*/  IMAD.MOV.U32 R7, RZ, RZ, -0x1 ;  /* 0xffffffffff077424 */ /* 0x000fc800078e00ff */
[----:B------:R-:W0:Y:S01]  /*7ab0*/  LDC R20, c[0x0][0x600] ;  /* 0x00018000ff147b82 */ /* 0x000e220000000800 */
[-CC-:B--2---:R-:W-:Y:S02]  /*7ac0*/  SHF.R.U64 R14, R16, R24.reuse, R5.reuse ;  /* 0x00000018100e7219 */ /* 0x184fe40000001205 */
[----:B------:R-:W-:-:S05]  /*7ad0*/  SHF.R.U32.HI R5, RZ, R24, R5 ;  /* 0x00000018ff057219 */ /* 0x000fca0000011605 */
[----:B------:R-:W2:Y:S01]  /*7ae0*/  LDC R27, c[0x0][0x648] ;  /* 0x00019200ff1b7b82 */ /* 0x000ea20000000800 */
[-C--:B---3--:R-:W-:Y:S02]  /*7af0*/  SHF.L.U32 R6, R7, R26.reuse, RZ ;  /* 0x0000001a07067219 */ /* 0x088fe400000006ff */
[-CC-:B------:R-:W-:Y:S02]  /*7b00*/  SHF.R.U64 R19, R14, R26.reuse, R5.reuse ;  /* 0x0000001a0e137219 */ /* 0x180fe40000001205 */
[----:B------:R-:W-:Y:S02]  /*7b10*/  SHF.R.U32.HI R7, RZ, R26, R5 ;  /* 0x0000001aff077219 */ /* 0x000fe40000011605 */
[----:B------:R-:W-:Y:S01]  /*7b20*/  LOP3.LUT R25, RZ, R6, RZ, 0x33, !PT ;  /* 0x00000006ff197212 */ /* 0x000fe200078e33ff */
[----:B------:R-:W3:Y:S01]  /*7b30*/  LDC R30, c[0x0][0x638] ;  /* 0x00018e00ff1e7b82 */ /* 0x000ee20000000800 */
[----:B------:R-:W-:Y:S01]  /*7b40*/  SHF.L.U32 R26, R11, R26, RZ ;  /* 0x0000001a0b1a7219 */ /* 0x000fe200000006ff */
[----:B------:R-:W-:-:S06]  /*7b50*/  IMAD.MOV.U32 R6, RZ, RZ, R19 ;  /* 0x000000ffff067224 */ /* 0x000fcc00078e0013 */
[----:B------:R-:W0:Y:S01]  /*7b60*/  LDC R31, c[0x0][0x610] ;  /* 0x00018400ff1f7b82 */ /* 0x000e220000000800 */
[----:B----4-:R-:W-:Y:S05]  /*7b70*/  @!P0 BRA `(.L_x_164) ;  /* 0x0000000000288947 */ /* 0x010fea0003800000 */
[----:B------:R-:W4:Y:S02]  /*7b80*/  LDC R6, c[0x0][0x64c] ;  /* 0x00019300ff067b82 */ /* 0x000f240000000800 */
[----:B----4-:R-:W-:-:S05]  /*7b90*/  IADD3 R5, P0, R19, R6, RZ ;  /* 0x0000000613057210 */ /* 0x010fca0007f1e0ff */
[----:B------:R-:W-:-:S04]  /*7ba0*/  IMAD.X R15, RZ, RZ, R7, P0 ;  /* 0x000000ffff0f7224 */ /* 0x000fc800000e0607 */
[----:B------:R-:W-:-:S04]  /*7bb0*/  IMAD.WIDE.U32 R6, R15, R28, RZ ;  /* 0x0000001c0f067225 */ /* 0x000fc800078e00ff */
[----:B0-----:R-:W-:-:S04]  /*7bc0*/  IMAD.WIDE.U32 R10, P0, R5, R29, R6 ;  /* 0x0000001d050a7225 */ /* 0x001fc80007800006 */
[----:B------:R-:W-:-:S04]  /*7bd0*/  IMAD.WIDE.U32 R6, R5, R28, RZ ;  /* 0x0000001c05067225 */ /* 0x000fc800078e00ff */
[----:B------:R-:W-:Y:S01]  /*7be0*/  IMAD.X R13, RZ, RZ, RZ, P0 ;  /* 0x000000ffff0d7224 */ /* 0x000fe200000e06ff */
[----:B------:R-:W-:Y:S01]  /*7bf0*/  IADD3 RZ, P0, R7, R10, RZ ;  /* 0x0000000a07ff7210 */ /* 0x000fe20007f1e0ff */
[----:B------:R-:W-:-:S04]  /*7c00*/  IMAD.MOV.U32 R12, RZ, RZ, R11 ;  /* 0x000000ffff0c7224 */ /* 0x000fc800078e000b */
[----:B------:R-:W-:-:S08]  /*7c10*/  IMAD.WIDE.U32.X R6, R15, R29, R12, P0 ;  /* 0x0000001d0f067225 */ /* 0x000fd000000e040c */
.L_x_164:
[----:B--2---:R-:W-:Y:S01]  /*7c20*/  SHF.R.U64 R5, R6, R27, R7 ;  /* 0x0000001b06057219 */ /* 0x004fe20000001207 */
[----:B0-----:R-:W-:Y:S01]  /*7c30*/  VIADD R7, R20, 0xffffffff ;  /* 0xffffffff14077836 */ /* 0x001fe20000000000 */
[----:B------:R-:W-:Y:S01]  /*7c40*/  LOP3.LUT R28, R14, R25, RZ, 0xc0, !PT ;  /* 0x000000190e1c7212 */ /* 0x000fe200078ec0ff */
[----:B------:R-:W-:Y:S02]  /*7c50*/  IMAD.MOV R18, RZ, RZ, -R18 ;  /* 0x000000ffff127224 */ /* 0x000fe400078e0a12 */
[----:B------:R-:W-:Y:S01]  /*7c60*/  IMAD.MOV R6, RZ, RZ, -R5 ;  /* 0x000000ffff067224 */ /* 0x000fe200078e0a05 */
[----:B------:R-:W-:Y:S01]  /*7c70*/  LOP3.LUT R16, R16, R7, RZ, 0xc0, !PT ;  /* 0x0000000710107212 */ /* 0x000fe200078ec0ff */
[----:B------:R-:W-:Y:S02]  /*7c80*/  IMAD R28, R26, R5, R28 ;  /* 0x000000051a1c7224 */ /* 0x000fe400078e021c */
[----:B-1----:R-:W-:Y:S02]  /*7c90*/  @P2 IMAD R23, R21, R18, R22 ;  /* 0x0000001215172224 */ /* 0x002fe400078e0216 */
[----:B---3--:R-:W-:-:S02]  /*7ca0*/  IMAD R5, R6, R30, R19 ;  /* 0x0000001e06057224 */ /* 0x008fc400078e0213 */
[----:B------:R-:W-:Y:S02]  /*7cb0*/  IMAD R28, R28, R31, R23 ;  /* 0x0000001f1c1c7224 */ /* 0x000fe400078e0217 */
[----:B------:R-:W-:Y:S02]  /*7cc0*/  IMAD R5, R5, R20, R16 ;  /* 0x0000001405057224 */ /* 0x000fe400078e0210 */
[----:B------:R-:W-:-:S03]  /*7cd0*/  IMAD.MOV.U32 R6, RZ, RZ, 0x1 ;  /* 0x00000001ff067424 */ /* 0x000fc600078e00ff */
[----:B------:R-:W-:Y:S02]  /*7ce0*/  SEL R7, R5, R28, !P2 ;  /* 0x0000001c05077207 */ /* 0x000fe40005000000 */
[----:B------:R-:W-:Y:S01]  /*7cf0*/  SEL R28, R28, R5, !P2 ;  /* 0x000000051c1c7207 */ /* 0x000fe20005000000 */
[----:B------:R-:W-:-:S07]  /*7d00*/  IMAD.MOV.U32 R5, RZ, RZ, R17 ;  /* 0x000000ffff057224 */ /* 0x000fce00078e0011 */
.L_x_162:
[----:B------:R-:W-:Y:S01]  /*7d10*/  LOP3.LUT P0, RZ, R6, 0xff, RZ, 0xc0, !PT ;  /* 0x000000ff06ff7812 */ /* 0x000fe2000780c0ff */
[----:B------:R-:W-:-:S12]  /*7d20*/  IMAD.MOV.U32 R6, RZ, RZ, R28 ;  /* 0x000000ffff067224 */ /* 0x000fd800078e001c */
[----:B------:R-:W-:Y:S05]  /*7d30*/  @P0 BRA `(.L_x_165) ;  /* 0xffffff9000900947 */ /* 0x000fea000383ffff */
[----:B------:R-:W-:Y:S05]  /*7d40*/  EXIT ;  /* 0x000000000000794d */ /* 0x000fea0003800000 */
.L_x_3:
[----:B0-----:R-:W-:Y:S01]  /*7d50*/  ULDC.64 UR4, c[0x0][0x650] ;  /* 0x0001940000047ab9 */ /* 0x001fe20000000a00 */
        /* <DEDUP_REMOVED lines=25> */
.L_x_167:
[--C-:B------:R-:W-:Y:S01]  /*7ef0*/  SHF.R.U64 R16, R14, R18, R15.reuse ;  /* 0x000000120e107219 */ /* 0x100fe2000000120f */
[----:B------:R-:W0:Y:S01]  /*7f00*/  LDC R22, c[0x0][0x618] ;  /* 0x00018600ff167b82 */ /* 0x000e220000000800 */
[----:B------:R-:W-:Y:S01]  /*7f10*/  I2FP.F32.U32 R7, R8 ;  /* 0x0000000800077245 */ /* 0x000fe20000201000 */
[----:B------:R-:W-:Y:S01]  /*7f20*/  ULDC UR4, c[0x0][0x150] ;  /* 0x0000540000047ab9 */ /* 0x000fe20000000800 */
[----:B------:R-:W-:Y:S02]  /*7f30*/  SHF.R.U32.HI R6, RZ, R18, R15 ;  /* 0x00000012ff067219 */ /* 0x000fe4000001160f */
[----:B------:R-:W-:Y:S01]  /*7f40*/  IADD3 R9, P0, RZ, -R16, RZ ;  /* 0x80000010ff097210 */ /* 0x000fe20007f1e0ff */
[----:B------:R-:W-:Y:S01]  /*7f50*/  FMUL R13, R7, UR4 ;  /* 0x00000004070d7c20 */ /* 0x000fe20008400000 */
[----:B------:R-:W-:Y:S01]  /*7f60*/  ULDC UR4, c[0x0][0x154] ;  /* 0x0000550000047ab9 */ /* 0x000fe20000000800 */
[----:B------:R-:W1:Y:S02]  /*7f70*/  LDC.64 R24, c[0x0][0x640] ;  /* 0x00019000ff187b82 */ /* 0x000e640000000a00 */
[----:B------:R-:W-:-:S02]  /*7f80*/  IMAD.X R11, RZ, RZ, ~R6, P0 ;  /* 0x000000ffff0b7224 */ /* 0x000fc400000e0e06 */
[----:B------:R-:W2:Y:S01]  /*7f90*/  F2I.U32.TRUNC.NTZ R13, R13 ;  /* 0x0000000d000d7305 */ /* 0x000ea2000020f000 */
[----:B------:R-:W-:-:S03]  /*7fa0*/  IMAD.WIDE.U32 R6, R9, R20, R2 ;  /* 0x0000001409067225 */ /* 0x000fc600078e0002 */
[----:B------:R-:W3:Y:S01]  /*7fb0*/  LDC R15, c[0x0][0x144] ;  /* 0x00005100ff0f7b82 */ /* 0x000ee20000000800 */
[----:B------:R-:W-:-:S04]  /*7fc0*/  IMAD R12, R11, R20, RZ ;  /* 0x000000140b0c7224 */ /* 0x000fc800078e02ff */
[----:B------:R-:W-:Y:S02]  /*7fd0*/  IMAD R9, R9, R21, R12 ;  /* 0x0000001509097224 */ /* 0x000fe400078e020c */
[----:B------:R-:W-:Y:S01]  /*7fe0*/  IMAD.MOV.U32 R12, RZ, RZ, -0x1 ;  /* 0xffffffffff0c7424 */ /* 0x000fe200078e00ff */
[----:B------:R-:W4:Y:S01]  /*7ff0*/  LDC R18, c[0x0][0x608] ;  /* 0x00018200ff127b82 */ /* 0x000f220000000800 */
[----:B------:R-:W-:Y:S01]  /*8000*/  IMAD.IADD R7, R7, 0x1, R9 ;  /* 0x0000000107077824 */ /* 0x000fe200078e0209 */
[----:B------:R-:W-:-:S04]  /*8010*/  I2FP.F32.U32 R9, R10 ;  /* 0x0000000a00097245 */ /* 0x000fc80000201000 */
[-C--:B0-----:R-:W-:Y:S01]  /*8020*/  SHF.R.U64 R14, R6, R22.reuse, R7 ;  /* 0x00000016060e7219 */ /* 0x081fe20000001207 */
[----:B--2---:R-:W-:Y:S01]  /*8030*/  IMAD.MOV R6, RZ, RZ, -R13 ;  /* 0x000000ffff067224 */ /* 0x004fe200078e0a0d */
[----:B------:R-:W0:Y:S01]  /*8040*/  LDC R11, c[0x0][0x658] ;  /* 0x00019600ff0b7b82 */ /* 0x000e220000000800 */
[----:B-1----:R-:W-:Y:S01]  /*8050*/  ISETP.NE.U32.AND P0, PT, R24, RZ, PT ;  /* 0x000000ff1800720c */ /* 0x002fe20003f05070 */
[----:B------:R-:W-:Y:S01]  /*8060*/  FMUL R9, R9, UR4 ;  /* 0x0000000409097c20 */ /* 0x000fe20008400000 */
[----:B------:R-:W-:Y:S02]  /*8070*/  SHF.R.U32.HI R7, RZ, R22, R7 ;  /* 0x00000016ff077219 */ /* 0x000fe40000011607 */
[----:B------:R-:W-:-:S03]  /*8080*/  ISETP.NE.AND.EX P0, PT, R25, RZ, PT, P0 ;  /* 0x000000ff1900720c */ /* 0x000fc60003f05300 */
[----:B------:R-:W1:Y:S01]  /*8090*/  LDC R21, c[0x0][0x148] ;  /* 0x00005200ff157b82 */ /* 0x000e620000000800 */
[----:B---3--:R-:W-:Y:S02]  /*80a0*/  IMAD R22, R15, R6, R8 ;  /* 0x000000060f167224 */ /* 0x008fe400078e0208 */
[----:B------:R-:W-:-:S05]  /*80b0*/  IMAD.MOV.U32 R8, RZ, RZ, 0x1 ;  /* 0x00000001ff087424 */ /* 0x000fca00078e00ff */
[----:B------:R-:W2:Y:S01]  /*80c0*/  LDC R20, c[0x0][0x600] ;  /* 0x00018000ff147b82 */ /* 0x000ea20000000800 */
[-CC-:B----4-:R-:W-:Y:S02]  /*80d0*/  SHF.R.U64 R17, R14, R18.reuse, R7.reuse ;  /* 0x000000120e117219 */ /* 0x190fe40000001207 */
[----:B------:R-:W-:Y:S02]  /*80e0*/  SHF.R.U32.HI R6, RZ, R18, R7 ;  /* 0x00000012ff067219 */ /* 0x000fe40000011607 */
[----:B------:R3:W4:Y:S03]  /*80f0*/  F2I.U32.TRUNC.NTZ R18, R9 ;  /* 0x0000000900127305 */ /* 0x000726000020f000 */
[----:B------:R-:W1:Y:S01]  /*8100*/  LDC R23, c[0x0][0x648] ;  /* 0x00019200ff177b82 */ /* 0x000e620000000800 */
[-C--:B0-----:R-:W-:Y:S02]  /*8110*/  SHF.R.U64 R19, R17, R11.reuse, R6 ;  /* 0x0000000b11137219 */ /* 0x081fe40000001206 */
[----:B------:R-:W-:-:S02]  /*8120*/  SHF.L.U32 R12, R12, R11, RZ ;  /* 0x0000000b0c0c7219 */ /* 0x000fc400000006ff */
[-C--:B------:R-:W-:Y:S01]  /*8130*/  SHF.R.U32.HI R7, RZ, R11.reuse, R6 ;  /* 0x0000000bff077219 */ /* 0x080fe20000011606 */
[----:B------:R-:W-:Y:S01]  /*8140*/  IMAD.MOV.U32 R6, RZ, RZ, R19 ;  /* 0x000000ffff067224 */ /* 0x000fe200078e0013 */
[----:B------:R-:W-:Y:S01]  /*8150*/  SHF.L.U32 R27, R8, R11, RZ ;  /* 0x0000000b081b7219 */ /* 0x000fe200000006ff */
[----:B------:R-:W0:Y:S01]  /*8160*/  LDC R26, c[0x0][0x638] ;  /* 0x00018e00ff1a7b82 */ /* 0x000e220000000800 */
[----:B------:R-:W-:-:S07]  /*8170*/  LOP3.LUT R28, RZ, R12, RZ, 0x33, !PT ;  /* 0x0000000cff1c7212 */ /* 0x000fce00078e33ff */
[----:B------:R-:W0:Y:S01]  /*8180*/  LDC R29, c[0x0][0x610] ;  /* 0x00018400ff1d7b82 */ /* 0x000e220000000800 */
[----:B---34-:R-:W-:Y:S05]  /*8190*/  @!P0 BRA `(.L_x_168) ;  /* 0x0000000000288947 */ /* 0x018fea0003800000 */
        /* <DEDUP_REMOVED lines=10> */
.L_x_168:
[----:B-1----:R-:W-:Y:S01]  /*8240*/  SHF.R.U64 R7, R6, R23, R7 ;  /* 0x0000001706077219 */ /* 0x002fe20000001207 */
[----:B--2---:R-:W-:Y:S01]  /*8250*/  VIADD R9, R20, 0xffffffff ;  /* 0xffffffff14097836 */ /* 0x004fe20000000000 */
[----:B------:R-:W-:Y:S01]  /*8260*/  LOP3.LUT R6, R17, R28, RZ, 0xc0, !PT ;  /* 0x0000001c11067212 */ /* 0x000fe200078ec0ff */
[----:B------:R-:W-:Y:S02]  /*8270*/  IMAD.MOV R18, RZ, RZ, -R18 ;  /* 0x000000ffff127224 */ /* 0x000fe400078e0a12 */
[----:B------:R-:W-:Y:S02]  /*8280*/  IMAD.MOV R8, RZ, RZ, -R7 ;  /* 0x000000ffff087224 */ /* 0x000fe400078e0a07 */
[----:B------:R-:W-:Y:S01]  /*8290*/  IMAD R11, R27, R7, R6 ;  /* 0x000000071b0b7224 */ /* 0x000fe200078e0206 */
[----:B------:R-:W-:Y:S01]  /*82a0*/  LOP3.LUT R7, R14, R9, RZ, 0xc0, !PT ;  /* 0x000000090e077212 */ /* 0x000fe200078ec0ff */
[----:B------:R-:W-:Y:S02]  /*82b0*/  @P2 IMAD R22, R21, R18, R10 ;  /* 0x0000001215162224 */ /* 0x000fe400078e020a */
[----:B0-----:R-:W-:-:S02]  /*82c0*/  IMAD R6, R8, R26, R19 ;  /* 0x0000001a08067224 */ /* 0x001fc400078e0213 */
[----:B------:R-:W-:Y:S02]  /*82d0*/  IMAD R11, R11, R29, R22 ;  /* 0x0000001d0b0b7224 */ /* 0x000fe400078e0216 */
[----:B------:R-:W-:Y:S02]  /*82e0*/  IMAD R6, R6, R20, R7 ;  /* 0x0000001406067224 */ /* 0x000fe400078e0207 */
[----:B------:R-:W-:-:S03]  /*82f0*/  IMAD.MOV.U32 R8, RZ, RZ, 0x1 ;  /* 0x00000001ff087424 */ /* 0x000fc600078e00ff */
[----:B------:R-:W-:Y:S02]  /*8300*/  SEL R14, R6, R11, !P2 ;  /* 0x0000000b060e7207 */ /* 0x000fe40005000000 */
[----:B------:R-:W-:Y:S01]  /*8310*/  SEL R11, R11, R6, !P2 ;  /* 0x000000060b0b7207 */ /* 0x000fe20005000000 */
[----:B------:R-:W-:Y:S01]  /*8320*/  IMAD.MOV.U32 R6, RZ, RZ, R16 ;  /* 0x000000ffff067224 */ /* 0x000fe200078e0010 */
[----:B------:R-:W-:-:S07]  /*8330*/  PRMT R7, R8, 0x7610, R7 ;  /* 0x0000761008077816 */ /* 0x000fce0000000007 */
.L_x_166:
[----:B------:R-:W-:-:S08]  /*8340*/  NOP ;  /* 0x0000000000007918 */ /* 0x000fd00000000000 */
[----:B------:R-:W0:-:S00]  /*8350*/  USETMAXREG.DEALLOC.CTAPOOL 0x28 ;  /* 0x00000028000079c8 */ /* 0x000e0000080e0500 */
[----:B0-----:R-:W-:-:S13]  /*8360*/  ISETP.NE.AND P0, PT, R5, RZ, PT ;  /* 0x000000ff0500720c */ /* 0x001fda0003f05270 */
[----:B------:R-:W-:Y:S05]  /*8370*/  @P0 EXIT ;  /* 0x000000000000094d */ /* 0x000fea0003800000 */
[----:B------:R-:W-:Y:S01]  /*8380*/  LOP3.LUT P0, RZ, R7, 0xff, RZ, 0xc0, !PT ;  /* 0x000000ff07ff7812 */ /* 0x000fe2000780c0ff */
[----:B------:R-:W-:Y:S02]  /*8390*/  IMAD.MOV.U32 R5, RZ, RZ, 0x1 ;  /* 0x00000001ff057424 */ /* 0x000fe400078e00ff */
[----:B------:R-:W-:-:S10]  /*83a0*/  IMAD.MOV.U32 R13, RZ, RZ, RZ ;  /* 0x000000ffff0d7224 */ /* 0x000fd400078e00ff */
[----:B------:R-:W-:Y:S05]  /*83b0*/  @!P0 BRA `(.L_x_169) ;  /* 0x0000000c00308947 */ /* 0x000fea0003800000 */
[----:B------:R-:W0:Y:S01]  /*83c0*/  LDC R5, c[0x0][0x28c] ;  /* 0x0000a300ff057b82 */ /* 0x000e220000000800 */
[----:B------:R-:W-:Y:S01]  /*83d0*/  ULDC UR5, c[0x0][0x600] ;  /* 0x0001800000057ab9 */ /* 0x000fe20000000800 */
[----:B------:R-:W-:Y:S01]  /*83e0*/  ULDC UR4, c[0x0][0xc] ;  /* 0x0000030000047ab9 */ /* 0x000fe20000000800 */
[----:B------:R-:W-:Y:S01]  /*83f0*/  UIADD3 UR16, UR5, -0x1, URZ ;  /* 0xffffffff05107890 */ /* 0x000fe2000fffe03f */
[C---:B------:R-:W-:Y:S01]  /*8400*/  LOP3.LUT P3, RZ, R0.reuse, 0x7f, RZ, 0xc0, !PT ;  /* 0x0000007f00ff7812 */ /* 0x040fe2000786c0ff */
[----:B------:R-:W-:Y:S01]  /*8410*/  ULDC UR6, c[0x0][0x658] ;  /* 0x0001960000067ab9 */ /* 0x000fe20000000800 */
[----:B------:R-:W-:Y:S01]  /*8420*/  ULDC UR5, c[0x0][0x10] ;  /* 0x0000040000057ab9 */ /* 0x000fe20000000800 */
[----:B------:R-:W-:Y:S01]  /*8430*/  UMOV UR7, 0xffffffff ;  /* 0xffffffff00077882 */ /* 0x000fe20000000000 */
[----:B------:R-:W-:Y:S01]  /*8440*/  UMOV UR8, 0x1 ;  /* 0x0000000100087882 */ /* 0x000fe20000000000 */
[----:B------:R-:W-:Y:S01]  /*8450*/  UIMAD.WIDE.U32 UR4, UR4, UR5, URZ ;  /* 0x00000005040472a5 */ /* 0x000fe2000f8e003f */
[----:B------:R-:W-:Y:S01]  /*8460*/  LOP3.LUT P0, RZ, R0, 0x1f, RZ, 0xc0, !PT ;  /* 0x0000001f00ff7812 */ /* 0x000fe2000780c0ff */
[----:B------:R-:W-:Y:S01]  /*8470*/  USHF.L.U32 UR7, UR7, UR6, URZ ;  /* 0x0000000607077299 */ /* 0x000fe2000800063f */
[----:B------:R-:W-:Y:S01]  /*8480*/  BSSY B0, `(.L_x_169) ;  /* 0x00000bf000007945 */ /* 0x000fe20003800000 */
[----:B------:R-:W-:Y:S01]  /*8490*/  USHF.L.U32 UR18, UR8, UR6, URZ ;  /* 0x0000000608127299 */ /* 0x000fe2000800063f */
[----:B------:R-:W-:Y:S01]  /*84a0*/  IMAD.MOV.U32 R15, RZ, RZ, 0x1 ;  /* 0x00000001ff0f7424 */ /* 0x000fe200078e00ff */
[----:B------:R-:W-:Y:S01]  /*84b0*/  LOP3.LUT R16, R4, 0x2, RZ, 0xfc, !PT ;  /* 0x0000000204107812 */ /* 0x000fe200078efcff */
[----:B------:R-:W-:Y:S01]  /*84c0*/  ULDC UR6, c[0x0][0x14] ;  /* 0x0000050000067ab9 */ /* 0x000fe20000000800 */
[----:B------:R-:W-:Y:S01]  /*84d0*/  PLOP3.LUT P0, PT, P0, P3, PT, 0x8a, 0x0 ;  /* 0x000000000000781c */ /* 0x000fe20000707172 */
[----:B------:R-:W-:Y:S01]  /*84e0*/  UIMAD.WIDE.U32 UR20, UR4, UR6, URZ ;  /* 0x00000006041472a5 */ /* 0x000fe2000f8e003f */
[----:B------:R-:W-:Y:S01]  /*84f0*/  IMAD.MOV.U32 R13, RZ, RZ, RZ ;  /* 0x000000ffff0d7224 */ /* 0x000fe200078e00ff */
[----:B------:R-:W-:-:S02]  /*8500*/  UIMAD UR13, UR5, UR6, URZ ;  /* 0x00000006050d72a4 */ /* 0x000fc4000f8e023f */
[----:B------:R-:W-:Y:S01]  /*8510*/  ULOP3.LUT UR17, URZ, UR7, URZ, 0x33, !UPT ;  /* 0x000000073f117292 */ /* 0x000fe2000f8e333f */
[----:B0-----:R-:W-:Y:S01]  /*8520*/  VIADD R5, R5, 0x7f ;  /* 0x0000007f05057836 */ /* 0x001fe20000000000 */
[----:B------:R-:W-:Y:S01]  /*8530*/  UIADD3 UR13, UR21, UR13, URZ ;  /* 0x0000000d150d7290 */ /* 0x000fe2000fffe03f */
[----:B------:R-:W-:-:S03]  /*8540*/  ULDC.64 UR22, c[0x0][0x198] ;  /* 0x0000660000167ab9 */ /* 0x000fc60000000a00 */
[----:B------:R-:W-:-:S04]  /*8550*/  SHF.R.S32.HI R8, RZ, 0x1f, R5 ;  /* 0x0000001fff087819 */ /* 0x000fc80000011405 */
[----:B------:R-:W-:Y:S01]  /*8560*/  LEA.HI R8, R8, R5, RZ, 0x7 ;  /* 0x0000000508087211 */ /* 0x000fe200078f38ff */
[----:B------:R-:W-:-:S03]  /*8570*/  IMAD.MOV.U32 R5, RZ, RZ, 0x1 ;  /* 0x00000001ff057424 */ /* 0x000fc600078e00ff */
[----:B------:R-:W-:-:S05]  /*8580*/  SHF.R.S32.HI R12, RZ, 0x7, R8 ;  /* 0x00000007ff0c7819 */ /* 0x000fca0000011408 */
[----:B------:R-:W-:-:S07]  /*8590*/  VIADD R0, R12, 0x1 ;  /* 0x000000010c007836 */ /* 0x000fce0000000000 */
.L_x_181:
[----:B------:R-:W-:-:S03]  /*85a0*/  UMOV UR4, 0xffffffff ;  /* 0xffffffff00047882 */ /* 0x000fc60000000000 */
[----:B------:R-:W-:Y:S05]  /*85b0*/  BRA.DIV UR4, `(.L_x_170) ;  /* 0x00000012040c7947 */ /* 0x000fea000b800000 */
[----:B------:R-:W-:-:S13]  /*85c0*/  ELECT P1, URZ, PT ;  /* 0x00000000003f782f */ /* 0x000fda0003820000 */
.L_x_195:
[----:B------:R-:W0:Y:S01]  /*85d0*/  LDC R7, c[0x0][0x28c] ;  /* 0x0000a300ff077b82 */ /* 0x000e220000000800 */
[----:B------:R-:W-:Y:S01]  /*85e0*/  BSSY B1, `(.L_x_171) ;  /* 0x0000035000017945 */ /* 0x000fe20003800000 */
[----:B0-----:R-:W-:-:S13]  /*85f0*/  ISETP.LT.OR P1, PT, R7, 0x1, !P1 ;  /* 0x000000010700780c */ /* 0x001fda0004f21670 */
[----:B------:R-:W-:Y:S05]  /*8600*/  @P1 BRA `(.L_x_172) ;  /* 0x0000000000c81947 */ /* 0x000fea0003800000 */
[----:B------:R-:W-:Y:S02]  /*8610*/  IMAD.SHL.U32 R14, R14, 0x80, RZ ;  /* 0x000000800e0e7824 */ /* 0x000fe400078e00ff */
[----:B------:R-:W-:Y:S02]  /*8620*/  IMAD.SHL.U32 R17, R11, 0x80, RZ ;  /* 0x000000800b117824 */ /* 0x000fe400078e00ff */
[----:B------:R-:W-:Y:S02]  /*8630*/  IMAD.MOV.U32 R20, RZ, RZ, RZ ;  /* 0x000000ffff147224 */ /* 0x000fe400078e00ff */
[----:B------:R-:W-:Y:S02]  /*8640*/  IMAD.MOV.U32 R7, RZ, RZ, R0 ;  /* 0x000000ffff077224 */ /* 0x000fe400078e0000 */
[----:B------:R-:W-:Y:S02]  /*8650*/  IMAD.MOV.U32 R8, RZ, RZ, R5 ;  /* 0x000000ffff087224 */ /* 0x000fe400078e0005 */
[----:B------:R-:W-:-:S07]  /*8660*/  IMAD.MOV.U32 R9, RZ, RZ, R13 ;  /* 0x000000ffff097224 */ /* 0x000fce00078e000d */
.L_x_176:
[----:B------:R-:W0:Y:S01]  /*8670*/  S2R R11, SR_CgaCtaId ;  /* 0x00000000000b7919 */ /* 0x000e220000008800 */
[----:B------:R-:W-:-:S04]  /*8680*/  MOV R10, 0x400 ;  /* 0x00000400000a7802 */ /* 0x000fc80000000f00 */
[----:B0-----:R-:W-:Y:S02]  /*8690*/  LEA R18, R11, R10, 0x18 ;  /* 0x0000000a0b127211 */ /* 0x001fe400078ec0ff */
[----:B------:R-:W-:Y:S01]  /*86a0*/  SHF.L.U32 R10, R8, 0x1f, RZ ;  /* 0x0000001f080a7819 */ /* 0x000fe200000006ff */
[----:B------:R-:W0:Y:S02]  /*86b0*/  @!P3 LDC R11, c[0x0][0x500] ;  /* 0x00014000ff0bbb82 */ /* 0x000e240000000800 */
[----:B------:R-:W-:-:S04]  /*86c0*/  IMAD R19, R9, 0x8, R18 ;  /* 0x0000000809137824 */ /* 0x000fc800078e0212 */
[----:B------:R-:W1:Y:S02]  /*86d0*/  SYNCS.PHASECHK.TRANS64.TRYWAIT P1, [R19+URZ+0x38], R10 ;  /* 0x0000380a130075a7 */ /* 0x000e64000802017f */
[----:B-1----:R-:W-:Y:S05]  /*86e0*/  @!P1 BRA `(.L_x_173) ;  /* 0x0000000c00e09947 */ /* 0x002fea0003800000 */
.L_x_196:
[----:B-1----:R-:W-:Y:S01]  /*86f0*/  PRMT R10, R16, 0x9910, RZ ;  /* 0x00009910100a7816 */ /* 0x002fe200000000ff */
[----:B0-----:R0:W-:Y:S03]  /*8700*/  @!P3 SYNCS.ARRIVE.TRANS64 RZ, [R19+URZ], R11 ;  /* 0x0000000b13ffb9a7 */ /* 0x0011e6000800003f */
[----:B------:R-:W-:-:S13]  /*8710*/  ISETP.NE.AND P1, PT, R10, 0x2, PT ;  /* 0x000000020a00780c */ /* 0x000fda0003f25270 */
[----:B0-----:R-:W-:Y:S05]  /*8720*/  @P1 BRA `(.L_x_174) ;  /* 0x0000000000041947 */ /* 0x001fea0003800000 */
[----:B------:R-:W-:Y:S01]  /*8730*/  BPT.TRAP 0x1 ;  /* 0x000000040000795c */ /* 0x000fe20000300000 */
.L_x_174:
[----:B------:R-:W-:Y:S05]  /*8740*/  @P0 BRA `(.L_x_175) ;  /* 0x0000000000040947 */ /* 0x000fea0003800000 */
[----:B------:R-:W-:Y:S01]  /*8750*/  BPT.TRAP 0x1 ;  /* 0x000000040000795c */ /* 0x000fe20000300000 */
.L_x_175:
[----:B------:R-:W-:Y:S01]  /*8760*/  IMAD R18, R9, 0x4000, R18 ;  /* 0x0000400009127824 */ /* 0x000fe200078e0212 */
[----:B------:R-:W-:Y:S01]  /*8770*/  R2UR UR9, R19 ;  /* 0x00000000130972ca */ /* 0x000fe200000e0000 */
[----:B------:R-:W-:Y:S01]  /*8780*/  VIADD R7, R7, 0xffffffff ;  /* 0xffffffff07077836 */ /* 0x000fe20000000000 */
[----:B------:R-:W-:Y:S01]  /*8790*/  UIADD3 UR4, UP0, UR22, 0xf0, URZ ;  /* 0x000000f016047890 */ /* 0x000fe2000ff1e03f */
[----:B------:R-:W-:Y:S01]  /*87a0*/  R2UR UR11, R17 ;  /* 0x00000000110b72ca */ /* 0x000fe200000e0000 */
[----:B------:R-:W-:Y:S01]  /*87b0*/  UIADD3 UR24, UP1, UR22, 0x1f0, URZ ;  /* 0x000001f016187890 */ /* 0x000fe2000ff3e03f */
[----:B------:R-:W-:Y:S01]  /*87c0*/  R2UR UR8, R18 ;  /* 0x00000000120872ca */ /* 0x000fe200000e0000 */
[----:B------:R-:W-:Y:S01]  /*87d0*/  UIADD3.X UR5, URZ, UR23, URZ, UP0, !UPT ;  /* 0x000000173f057290 */ /* 0x000fe200087fe43f */
[----:B------:R-:W-:Y:S01]  /*87e0*/  R2UR UR10, R20 ;  /* 0x00000000140a72ca */ /* 0x000fe200000e0000 */
[----:B------:R-:W-:Y:S01]  /*87f0*/  VIADD R9, R9, 0x1 ;  /* 0x0000000109097836 */ /* 0x000fe20000000000 */
[----:B------:R-:W-:Y:S01]  /*8800*/  R2UR UR12, R6 ;  /* 0x00000000060c72ca */ /* 0x000fe200000e0000 */
[----:B------:R-:W-:Y:S01]  /*8810*/  UIADD3.X UR25, URZ, UR23, URZ, UP1, !UPT ;  /* 0x000000173f197290 */ /* 0x000fe20008ffe43f */
[----:B------:R-:W-:Y:S01]  /*8820*/  R2UR UR19, R14 ;  /* 0x000000000e1372ca */ /* 0x000fe200000e0000 */
[----:B------:R-:W-:Y:S01]  /*8830*/  UMOV UR6, 0x0 ;  /* 0x0000000000067882 */ /* 0x000fe20000000000 */
[----:B------:R-:W-:Y:S01]  /*8840*/  ISETP.GT.AND P4, PT, R7, 0x1, PT ;  /* 0x000000010700780c */ /* 0x000fe20003f84270 */
[----:B------:R-:W-:Y:S01]  /*8850*/  UMOV UR7, 0x10000000 ;  /* 0x1000000000077882 */ /* 0x000fe20000000000 */
[----:B------:R-:W-:Y:S01]  /*8860*/  ISETP.NE.AND P1, PT, R9, 0x7, PT ;  /* 0x000000070900780c */ /* 0x000fe20003f25270 */
[----:B------:R-:W-:-:S02]  /*8870*/  VIADD R20, R20, 0x80 ;  /* 0x0000008014147836 */ /* 0x000fc40000000000 */
[----:B------:R-:W-:Y:S01]  /*8880*/  UIADD3 UR14, UR8, 0x180, URZ ;  /* 0x00000180080e7890 */ /* 0x000fe2000fffe03f */
[----:B------:R-:W-:Y:S01]  /*8890*/  SEL R11, RZ, 0x1, P1 ;  /* 0x00000001ff0b7807 */ /* 0x000fe20000800000 */
[----:B------:R-:W-:Y:S01]  /*88a0*/  UIADD3 UR15, UR8, 0x1c180, URZ ;  /* 0x0001c180080f7890 */ /* 0x000fe2000fffe03f */
[----:B------:R-:W-:Y:S02]  /*88b0*/  SEL R9, R9, RZ, P1 ;  /* 0x000000ff09097207 */ /* 0x000fe40000800000 */
[----:B------:R-:W-:Y:S02]  /*88c0*/  LOP3.LUT R8, R8, R11, RZ, 0x3c, !PT ;  /* 0x0000000b08087212 */ /* 0x000fe400078e3cff */
[----:B------:R-:W-:Y:S02]  /*88d0*/  UMOV UR8, UR14 ;  /* 0x0000000e00087c82 */ /* 0x000fe40008000000 */
[----:B------:R0:W-:Y:S02]  /*88e0*/  UTMALDG.3D [UR8], [UR4], desc[UR6] ;  /* 0x00000608040075b4 */ /* 0x0001e40008011000 */
[----:B0-----:R-:W-:Y:S01]  /*88f0*/  UMOV UR8, UR15 ;  /* 0x0000000f00087c82 */ /* 0x001fe20008000000 */
[----:B------:R-:W-:-:S02]  /*8900*/  UMOV UR11, UR19 ;  /* 0x00000013000b7c82 */ /* 0x000fc40008000000 */
[----:B------:R0:W-:Y:S02]  /*8910*/  UTMALDG.3D [UR8], [UR24], desc[UR6] ;  /* 0x00000608180075b4 */ /* 0x0001e40008011000 */
[----:B0-----:R-:W-:Y:S05]  /*8920*/  @P4 BRA `(.L_x_176) ;  /* 0xfffffffc00504947 */ /* 0x001fea000383ffff */
.L_x_172:
[----:B------:R-:W-:Y:S05]  /*8930*/  BSYNC B1 ;  /* 0x0000000000017941 */ /* 0x000fea0003800000 */
.L_x_171:
[----:B------:R-:W-:Y:S01]  /*8940*/  LOP3.LUT P5, RZ, R15, 0xff, RZ, 0xc0, !PT ;  /* 0x000000ff0fff7812 */ /* 0x000fe200078ac0ff */
[C---:B------:R-:W-:Y:S01]  /*8950*/  IMAD.IADD R13, R12.reuse, 0x1, R13 ;  /* 0x000000010c0d7824 */ /* 0x040fe200078e020d */
[----:B------:R-:W-:Y:S01]  /*8960*/  ULDC.64 UR4, c[0x0][0x650] ;  /* 0x0001940000047ab9 */ /* 0x000fe20000000a00 */
[C---:B------:R-:W-:Y:S01]  /*8970*/  ISETP.GE.U32.AND P4, PT, R12.reuse, 0x7, PT ;  /* 0x000000070c00780c */ /* 0x040fe20003f86070 */
[----:B------:R-:W-:Y:S01]  /*8980*/  BSSY B1, `(.L_x_177) ;  /* 0x000006c000017945 */ /* 0x000fe20003800000 */
[C---:B------:R-:W-:Y:S01]  /*8990*/  IMAD.WIDE.U32 R6, R13.reuse, 0x24924925, RZ ;  /* 0x249249250d067825 */ /* 0x040fe200078e00ff */
[----:B------:R-:W-:Y:S02]  /*89a0*/  ISETP.GT.U32.AND P1, PT, R13, 0x6, PT ;  /* 0x000000060d00780c */ /* 0x000fe40003f24070 */
[----:B------:R-:W-:Y:S01]  /*89b0*/  PRMT R15, RZ, 0x7610, R15 ;  /* 0x00007610ff0f7816 */ /* 0x000fe2000000000f */
[----:B------:R-:W-:Y:S01]  /*89c0*/  IMAD.MOV.U32 R11, RZ, RZ, -0x1 ;  /* 0xffffffffff0b7424 */ /* 0x000fe200078e00ff */
[----:B------:R-:W-:Y:S01]  /*89d0*/  ISETP.LT.U32.AND P1, PT, R12, 0x7, P1 ;  /* 0x000000070c00780c */ /* 0x000fe20000f21070 */
[----:B------:R-:W-:-:S02]  /*89e0*/  IMAD.MOV.U32 R14, RZ, RZ, -0x1 ;  /* 0xffffffffff0e7424 */ /* 0x000fc400078e00ff */
[----:B------:R-:W0:Y:S01]  /*89f0*/  @P5 S2R R9, SR_CgaCtaId ;  /* 0x0000000000095919 */ /* 0x000e220000008800 */
[----:B------:R-:W-:Y:S02]  /*8a00*/  SEL R6, RZ, 0x1, !P1 ;  /* 0x00000001ff067807 */ /* 0x000fe40004800000 */
[----:B------:R-:W-:Y:S02]  /*8a10*/  IADD3 R2, P1, R2, UR20, RZ ;  /* 0x0000001402027c10 */ /* 0x000fe4000ff3e0ff */
[----:B------:R-:W-:Y:S02]  /*8a20*/  @P5 MOV R8, 0x400 ;  /* 0x0000040000085802 */ /* 0x000fe40000000f00 */
[----:B------:R-:W-:Y:S02]  /*8a30*/  IADD3.X R3, R3, UR13, RZ, P1, !PT ;  /* 0x0000000d03037c10 */ /* 0x000fe40008ffe4ff */
[----:B------:R-:W-:Y:S02]  /*8a40*/  ISETP.GE.U32.AND P1, PT, R2, UR4, PT ;  /* 0x0000000402007c0c */ /* 0x000fe4000bf26070 */
[----:B------:R-:W-:-:S02]  /*8a50*/  LOP3.LUT R5, R5, R6, RZ, 0x3c, !PT ;  /* 0x0000000605057212 */ /* 0x000fc400078e3cff */
[----:B------:R-:W-:Y:S02]  /*8a60*/  ISETP.GE.U32.AND.EX P1, PT, R3, UR5, PT, P1 ;  /* 0x0000000503007c0c */ /* 0x000fe4000bf26110 */
[----:B0-----:R-:W-:Y:S01]  /*8a70*/  @P5 LEA R8, R9, R8, 0x18 ;  /* 0x0000000809085211 */ /* 0x001fe200078ec0ff */
[----:B------:R-:W-:-:S03]  /*8a80*/  IMAD.IADD R9, R13, 0x1, -R7 ;  /* 0x000000010d097824 */ /* 0x000fc600078e0a07 */
[----:B------:R0:W-:Y:S02]  /*8a90*/  @P5 SYNCS.ARRIVE.TRANS64.A1T0 RZ, [R8+URZ+0x88], RZ ;  /* 0x000088ff08ff59a7 */ /* 0x0001e4000810003f */
[----:B------:R-:W-:Y:S02]  /*8aa0*/  LEA.HI R9, R9, R7, RZ, 0x1f ;  /* 0x0000000709097211 */ /* 0x000fe400078ff8ff */
[----:B------:R-:W-:Y:S02]  /*8ab0*/  PRMT R7, RZ, 0x7610, R7 ;  /* 0x00007610ff077816 */ /* 0x000fe40000000007 */
[----:B------:R-:W-:-:S04]  /*8ac0*/  SHF.R.U32.HI R6, RZ, 0x2, R9 ;  /* 0x00000002ff067819 */ /* 0x000fc80000011609 */
[----:B------:R-:W-:Y:S01]  /*8ad0*/  @P4 LOP3.LUT R5, R5, 0x1, R6, 0x78, !PT ;  /* 0x0000000105054812 */ /* 0x000fe200078e7806 */
[----:B------:R-:W-:Y:S02]  /*8ae0*/  IMAD R13, R6, -0x7, R13 ;  /* 0xfffffff9060d7824 */ /* 0x000fe400078e020d */
[----:B------:R-:W-:Y:S01]  /*8af0*/  IMAD.MOV.U32 R6, RZ, RZ, -0x1 ;  /* 0xffffffffff067424 */ /* 0x000fe200078e00ff */
[----:B0-----:R-:W-:Y:S06]  /*8b00*/  @P1 BRA `(.L_x_178) ;  /* 0x00000004004c1947 */ /* 0x001fec0003800000 */
[----:B------:R-:W-:Y:S01]  /*8b10*/  ULDC.64 UR4, c[0x0][0x628] ;  /* 0x00018a0000047ab9 */ /* 0x000fe20000000a00 */
[----:B------:R-:W0:Y:S01]  /*8b20*/  S2R R17, SR_CTAID.X ;  /* 0x0000000000117919 */ /* 0x000e220000002500 */
[----:B------:R-:W-:Y:S01]  /*8b30*/  ISETP.NE.U32.AND P1, PT, RZ, UR4, PT ;  /* 0x00000004ff007c0c */ /* 0x000fe2000bf25070 */
[----:B------:R-:W-:Y:S01]  /*8b40*/  ULDC UR7, c[0x0][0x630] ;  /* 0x00018c0000077ab9 */ /* 0x000fe20000000800 */
[----:B------:R-:W-:Y:S01]  /*8b50*/  IMAD.MOV.U32 R6, RZ, RZ, R2 ;  /* 0x000000ffff067224 */ /* 0x000fe200078e0002 */
[----:B------:R-:W1:Y:S01]  /*8b60*/  S2R R14, SR_CTAID.Y ;  /* 0x00000000000e7919 */ /* 0x000e620000002600 */
[----:B------:R-:W-:Y:S01]  /*8b70*/  ISETP.NE.AND.EX P1, PT, RZ, UR5, PT, P1 ;  /* 0x00000005ff007c0c */ /* 0x000fe2000bf25310 */
[----:B------:R-:W-:-:S12]  /*8b80*/  IMAD.MOV.U32 R7, RZ, RZ, R3 ;  /* 0x000000ffff077224 */ /* 0x000fd800078e0003 */
[----:B------:R-:W-:Y:S05]  /*8b90*/  @!P1 BRA `(.L_x_179) ;  /* 0x0000000000289947 */ /* 0x000fea0003800000 */
[----:B------:R-:W-:Y:S02]  /*8ba0*/  ULDC UR6, c[0x0][0x634] ;  /* 0x00018d0000067ab9 */ /* 0x000fe40000000800 */
[----:B------:R-:W-:-:S05]  /*8bb0*/  IADD3 R11, P1, R2, UR6, RZ ;  /* 0x00000006020b7c10 */ /* 0x000fca000ff3e0ff */
[----:B------:R-:W-:-:S04]  /*8bc0*/  IMAD.X R19, RZ, RZ, R3, P1 ;  /* 0x000000ffff137224 */ /* 0x000fc800008e0603 */
[----:B------:R-:W-:-:S04]  /*8bd0*/  IMAD.WIDE.U32 R8, R19, UR4, RZ ;  /* 0x0000000413087c25 */ /* 0x000fc8000f8e00ff */
[----:B------:R-:W-:-:S04]  /*8be0*/  IMAD.WIDE.U32 R8, P1, R11, UR5, R8 ;  /* 0x000000050b087c25 */ /* 0x000fc8000f820008 */
[----:B------:R-:W-:-:S04]  /*8bf0*/  IMAD.WIDE.U32 R10, R11, UR4, RZ ;  /* 0x000000040b0a7c25 */ /* 0x000fc8000f8e00ff */
[----:B------:R-:W-:Y:S01]  /*8c00*/  IMAD.X R7, RZ, RZ, RZ, P1 ;  /* 0x000000ffff077224 */ /* 0x000fe200008e06ff */
[----:B------:R-:W-:Y:S01]  /*8c10*/  IADD3 RZ, P1, R11, R8, RZ ;  /* 0x000000080bff7210 */ /* 0x000fe20007f3e0ff */
[----:B------:R-:W-:-:S04]  /*8c20*/  IMAD.MOV.U32 R6, RZ, RZ, R9 ;  /* 0x000000ffff067224 */ /* 0x000fc800078e0009 */
[----:B------:R-:W-:-:S08]  /*8c30*/  IMAD.WIDE.U32.X R6, R19, UR5, R6, P1 ;  /* 0x0000000513067c25 */ /* 0x000fd000088e0406 */
.L_x_179:
[--C-:B------:R-:W-:Y:S01]  /*8c40*/  SHF.R.U64 R10, R6, UR7, R7.reuse ;  /* 0x00000007060a7c19 */ /* 0x100fe20008001207 */
[----:B------:R-:W-:Y:S01]  /*8c50*/  ULDC.64 UR4, c[0x0][0x620] ;  /* 0x0001880000047ab9 */ /* 0x000fe20000000a00 */
[----:B------:R-:W-:Y:S01]  /*8c60*/  SHF.R.U32.HI R6, RZ, UR7, R7 ;  /* 0x00000007ff067c19 */ /* 0x000fe20008011607 */
[----:B------:R-:W2:Y:S01]  /*8c70*/  LDC R22, c[0x0][0x144] ;  /* 0x00005100ff167b82 */ /* 0x000ea20000000800 */
[----:B------:R-:W-:Y:S01]  /*8c80*/  IADD3 R9, P1, RZ, -R10, RZ ;  /* 0x8000000aff097210 */ /* 0x000fe20007f3e0ff */
[----:B------:R-:W-:Y:S01]  /*8c90*/  ULDC.64 UR8, c[0x0][0x640] ;  /* 0x0001900000087ab9 */ /* 0x000fe20000000a00 */
[----:B0-----:R-:W-:Y:S01]  /*8ca0*/  I2FP.F32.U32 R11, R17 ;  /* 0x00000011000b7245 */ /* 0x001fe20000201000 */
[----:B------:R-:W-:Y:S02]  /*8cb0*/  ULDC UR6, c[0x0][0x608] ;  /* 0x0001820000067ab9 */ /* 0x000fe40000000800 */
[----:B------:R-:W-:Y:S01]  /*8cc0*/  IMAD.X R6, RZ, RZ, ~R6, P1 ;  /* 0x000000ffff067224 */ /* 0x000fe200008e0e06 */
[----:B------:R-:W-:Y:S01]  /*8cd0*/  ISETP.NE.U32.AND P1, PT, RZ, UR8, PT ;  /* 0x00000008ff007c0c */ /* 0x000fe2000bf25070 */
[----:B------:R-:W0:Y:S02]  /*8ce0*/  LDC R19, c[0x0][0x148] ;  /* 0x00005200ff137b82 */ /* 0x000e240000000800 */
[----:B------:R-:W-:Y:S01]  /*8cf0*/  IMAD R8, R6, UR4, RZ ;  /* 0x0000000406087c24 */ /* 0x000fe2000f8e02ff */
[----:B------:R-:W-:Y:S01]  /*8d00*/  ISETP.NE.AND.EX P1, PT, RZ, UR9, PT, P1 ;  /* 0x00000009ff007c0c */ /* 0x000fe2000bf25310 */
[----:B------:R-:W-:Y:S01]  /*8d10*/  IMAD.WIDE.U32 R6, R9, UR4, R2 ;  /* 0x0000000409067c25 */ /* 0x000fe2000f8e0002 */
[----:B------:R-:W-:-:S03]  /*8d20*/  ULDC UR4, c[0x0][0x150] ;  /* 0x0000540000047ab9 */ /* 0x000fc60000000800 */
[----:B------:R-:W-:Y:S02]  /*8d30*/  IMAD R9, R9, UR5, R8 ;  /* 0x0000000509097c24 */ /* 0x000fe4000f8e0208 */
[----:B------:R-:W-:Y:S01]  /*8d40*/  FMUL R8, R11, UR4 ;  /* 0x000000040b087c20 */ /* 0x000fe20008400000 */
[----:B------:R-:W-:Y:S01]  /*8d50*/  ULDC UR4, c[0x0][0x618] ;  /* 0x0001860000047ab9 */ /* 0x000fe20000000800 */
[----:B------:R-:W-:Y:S01]  /*8d60*/  ULDC UR5, c[0x0][0x154] ;  /* 0x0000550000057ab9 */ /* 0x000fe20000000800 */
[----:B------:R-:W-:-:S03]  /*8d70*/  IMAD.IADD R7, R7, 0x1, R9 ;  /* 0x0000000107077824 */ /* 0x000fc600078e0209 */
[----:B------:R-:W3:Y:S02]  /*8d80*/  F2I.U32.TRUNC.NTZ R8, R8 ;  /* 0x0000000800087305 */ /* 0x000ee4000020f000 */
[----:B------:R-:W-:Y:S02]  /*8d90*/  SHF.R.U64 R11, R6, UR4, R7 ;  /* 0x00000004060b7c19 */ /* 0x000fe40008001207 */
[----:B-1----:R-:W-:-:S05]  /*8da0*/  I2FP.F32.U32 R6, R14 ;  /* 0x0000000e00067245 */ /* 0x002fca0000201000 */
[----:B------:R-:W-:Y:S01]  /*8db0*/  FMUL R21, R6, UR5 ;  /* 0x0000000506157c20 */ /* 0x000fe20008400000 */
[----:B------:R-:W-:Y:S01]  /*8dc0*/  SHF.R.U32.HI R6, RZ, UR4, R7 ;  /* 0x00000004ff067c19 */ /* 0x000fe20008011607 */
[----:B------:R-:W-:-:S03]  /*8dd0*/  ULDC UR4, c[0x0][0x658] ;  /* 0x0001960000047ab9 */ /* 0x000fc60000000800 */
[--C-:B------:R-:W-:Y:S01]  /*8de0*/  SHF.R.U64 R20, R11, UR6, R6.reuse ;  /* 0x000000060b147c19 */ /* 0x100fe20008001206 */
[----:B------:R-:W1:Y:S01]  /*8df0*/  F2I.U32.TRUNC.NTZ R21, R21 ;  /* 0x0000001500157305 */ /* 0x000e62000020f000 */
[----:B------:R-:W-:Y:S01]  /*8e00*/  SHF.R.U32.HI R7, RZ, UR6, R6 ;  /* 0x00000006ff077c19 */ /* 0x000fe20008011606 */
[----:B---3--:R-:W-:-:S03]  /*8e10*/  IMAD.MOV R8, RZ, RZ, -R8 ;  /* 0x000000ffff087224 */ /* 0x008fc600078e0a08 */
[----:B------:R-:W-:Y:S01]  /*8e20*/  SHF.R.U64 R18, R20, UR4, R7 ;  /* 0x0000000414127c19 */ /* 0x000fe20008001207 */
[----:B--2---:R-:W-:Y:S01]  /*8e30*/  IMAD R17, R22, R8, R17 ;  /* 0x0000000816117224 */ /* 0x004fe200078e0211 */
[----:B------:R-:W-:-:S03]  /*8e40*/  SHF.R.U32.HI R23, RZ, UR4, R7 ;  /* 0x00000004ff177c19 */ /* 0x000fc60008011607 */
[----:B------:R-:W-:Y:S02]  /*8e50*/  IMAD.MOV.U32 R6, RZ, RZ, R18 ;  /* 0x000000ffff067224 */ /* 0x000fe400078e0012 */
[----:B------:R-:W-:Y:S01]  /*8e60*/  IMAD.MOV.U32 R7, RZ, RZ, R23 ;  /* 0x000000ffff077224 */ /* 0x000fe200078e0017 */
[----:B-1----:R-:W-:Y:S06]  /*8e70*/  @!P1 BRA `(.L_x_180) ;  /* 0x0000000000289947 */ /* 0x002fec0003800000 */
[----:B------:R-:W-:Y:S02]  /*8e80*/  ULDC UR4, c[0x0][0x64c] ;  /* 0x0001930000047ab9 */ /* 0x000fe40000000800 */
[----:B------:R-:W-:-:S05]  /*8e90*/  IADD3 R7, P1, R18, UR4, RZ ;  /* 0x0000000412077c10 */ /* 0x000fca000ff3e0ff */
[----:B------:R-:W-:-:S04]  /*8ea0*/  IMAD.X R23, RZ, RZ, R23, P1 ;  /* 0x000000ffff177224 */ /* 0x000fc800008e0617 */
[----:B------:R-:W-:-:S04]  /*8eb0*/  IMAD.WIDE.U32 R8, R23, UR8, RZ ;  /* 0x0000000817087c25 */ /* 0x000fc8000f8e00ff */
[----:B------:R-:W-:-:S04]  /*8ec0*/  IMAD.WIDE.U32 R8, P1, R7, UR9, R8 ;  /* 0x0000000907087c25 */ /* 0x000fc8000f820008 */
[----:B------:R-:W-:-:S04]  /*8ed0*/  IMAD.WIDE.U32 R6, R7, UR8, RZ ;  /* 0x0000000807067c25 */ /* 0x000fc8000f8e00ff */
[----:B------:R-:W-:Y:S01]  /*8ee0*/  IMAD.MOV.U32 R6, RZ, RZ, R9 ;  /* 0x000000ffff067224 */ /* 0x000fe200078e0009 */
[----:B------:R-:W-:Y:S01]  /*8ef0*/  IADD3 RZ, P4, R7, R8, RZ ;  /* 0x0000000807ff7210 */ /* 0x000fe20007f9e0ff */
[----:B------:R-:W-:-:S04]  /*8f00*/  IMAD.X R7, RZ, RZ, RZ, P1 ;  /* 0x000000ffff077224 */ /* 0x000fc800008e06ff */
[----:B------:R-:W-:-:S08]  /*8f10*/  IMAD.WIDE.U32.X R6, R23, UR9, R6, P4 ;  /* 0x0000000917067c25 */ /* 0x000fd0000a0e0406 */
.L_x_180:
[----:B------:R-:W-:Y:S01]  /*8f20*/  ULDC UR4, c[0x0][0x648] ;  /* 0x0001920000047ab9 */ /* 0x000fe20000000800 */
[----:B------:R-:W-:Y:S01]  /*8f30*/  LOP3.LUT R20, R20, UR17, RZ, 0xc0, !PT ;  /* 0x0000001114147c12 */ /* 0x000fe2000f8ec0ff */
[----:B------:R-:W-:Y:S01]  /*8f40*/  IMAD.MOV R21, RZ, RZ, -R21 ;  /* 0x000000ffff157224 */ /* 0x000fe200078e0a15 */
[----:B------:R-:W-:Y:S01]  /*8f50*/  SHF.R.U64 R7, R6, UR4, R7 ;  /* 0x0000000406077c19 */ /* 0x000fe20008001207 */
[----:B------:R-:W-:Y:S01]  /*8f60*/  ULDC UR4, c[0x0][0x638] ;  /* 0x00018e0000047ab9 */ /* 0x000fe20000000800 */
[----:B------:R-:W-:Y:S01]  /*8f70*/  LOP3.LUT R11, R11, UR16, RZ, 0xc0, !PT ;  /* 0x000000100b0b7c12 */ /* 0x000fe2000f8ec0ff */
[----:B0-----:R-:W-:Y:S01]  /*8f80*/  @P2 IMAD R17, R19, R21, R14 ;  /* 0x0000001513112224 */ /* 0x001fe200078e020e */
[----:B------:R-:W-:Y:S01]  /*8f90*/  ULDC UR5, c[0x0][0x610] ;  /* 0x0001840000057ab9 */ /* 0x000fe20000000800 */
[----:B------:R-:W-:Y:S02]  /*8fa0*/  IMAD.MOV R9, RZ, RZ, -R7 ;  /* 0x000000ffff097224 */ /* 0x000fe400078e0a07 */
[----:B------:R-:W-:-:S02]  /*8fb0*/  IMAD R20, R7, UR18, R20 ;  /* 0x0000001207147c24 */ /* 0x000fc4000f8e0214 */
[----:B------:R-:W-:Y:S01]  /*8fc0*/  IMAD R18, R9, UR4, R18 ;  /* 0x0000000409127c24 */ /* 0x000fe2000f8e0212 */
[----:B------:R-:W-:Y:S01]  /*8fd0*/  ULDC UR4, c[0x0][0x600] ;  /* 0x0001800000047ab9 */ /* 0x000fe20000000800 */
[----:B------:R-:W-:Y:S02]  /*8fe0*/  IMAD R17, R20, UR5, R17 ;  /* 0x0000000514117c24 */ /* 0x000fe4000f8e0211 */
[----:B------:R-:W-:Y:S02]  /*8ff0*/  IMAD R18, R18, UR4, R11 ;  /* 0x0000000412127c24 */ /* 0x000fe4000f8e020b */
[----:B------:R-:W-:Y:S02]  /*9000*/  IMAD.MOV.U32 R7, RZ, RZ, 0x1 ;  /* 0x00000001ff077424 */ /* 0x000fe400078e00ff */
[----:B------:R-:W-:Y:S01]  /*9010*/  IMAD.MOV.U32 R6, RZ, RZ, R10 ;  /* 0x000000ffff067224 */ /* 0x000fe200078e000a */
[----:B------:R-:W-:Y:S02]  /*9020*/  SEL R14, R18, R17, !P2 ;  /* 0x00000011120e7207 */ /* 0x000fe40005000000 */
[----:B------:R-:W-:-:S07]  /*9030*/  SEL R11, R17, R18, !P2 ;  /* 0x00000012110b7207 */ /* 0x000fce0005000000 */
.L_x_178:
[----:B------:R-:W-:Y:S05]  /*9040*/  BSYNC B1 ;  /* 0x0000000000017941 */ /* 0x000fea0003800000 */
.L_x_177:
[----:B------:R-:W-:-:S13]  /*9050*/  LOP3.LUT P1, RZ, R7, 0xff, RZ, 0xc0, !PT ;  /* 0x000000ff07ff7812 */ /* 0x000fda000782c0ff */
[----:B------:R-:W-:Y:S05]  /*9060*/  @P1 BRA `(.L_x_181) ;  /* 0xfffffff4004c1947 */ /* 0x000fea000383ffff */
[----:B------:R-:W-:Y:S05]  /*9070*/  BSYNC B0 ;  /* 0x0000000000007941 */ /* 0x000fea0003800000 */
.L_x_169:
[----:B------:R-:W-:-:S03]  /*9080*/  UMOV UR4, 0xffffffff ;  /* 0xffffffff00047882 */ /* 0x000fc60000000000 */
[----:B------:R-:W-:Y:S05]  /*9090*/  BRA.DIV UR4, `(.L_x_182) ;  /* 0x0000000604887947 */ /* 0x000fea000b800000 */
[----:B------:R-:W-:-:S13]  /*90a0*/  ELECT P0, URZ, PT ;  /* 0x00000000003f782f */ /* 0x000fda0003800000 */
.L_x_199:
[----:B------:R-:W-:Y:S04]  /*90b0*/  BSSY B0, `(.L_x_183) ;  /* 0x0000046000007945 */ /* 0x000fe80003800000 */
[----:B------:R-:W-:Y:S05]  /*90c0*/  @!P0 BRA `(.L_x_184) ;  /* 0x0000000400108947 */ /* 0x000fea0003800000 */
[----:B------:R-:W-:-:S04]  /*90d0*/  LOP3.LUT R4, R4, 0x2, RZ, 0xfc, !PT ;  /* 0x0000000204047812 */ /* 0x000fc800078efcff */
[----:B------:R-:W-:-:S13]  /*90e0*/  ISETP.NE.AND P0, PT, R4, 0x3, PT ;  /* 0x000000030400780c */ /* 0x000fda0003f05270 */
[----:B------:R-:W-:Y:S05]  /*90f0*/  @!P0 BRA `(.L_x_185) ;  /* 0x0000000000048947 */ /* 0x000fea0003800000 */
[----:B------:R-:W-:Y:S01]  /*9100*/  BPT.TRAP 0x1 ;  /* 0x000000040000795c */ /* 0x000fe20000300000 */
.L_x_185:
[----:B------:R-:W0:Y:S01]  /*9110*/  S2R R3, SR_CgaCtaId ;  /* 0x0000000000037919 */ /* 0x000e220000008800 */
[----:B------:R-:W-:-:S04]  /*9120*/  MOV R0, 0x400 ;  /* 0x0000040000007802 */ /* 0x000fc80000000f00 */
[----:B0-----:R-:W-:Y:S02]  /*9130*/  LEA R0, R3, R0, 0x18 ;  /* 0x0000000003007211 */ /* 0x001fe400078ec0ff */
[----:B------:R-:W-:-:S03]  /*9140*/  SHF.L.U32 R3, R5, 0x1f, RZ ;  /* 0x0000001f05037819 */ /* 0x000fc600000006ff */
[----:B------:R-:W-:-:S04]  /*9150*/  VIADD R0, R0, 0x38 ;  /* 0x0000003800007836 */ /* 0x000fc80000000000 */
[C---:B------:R-:W-:Y:S02]  /*9160*/  IMAD R6, R13.reuse, 0x8, R0 ;  /* 0x000000080d067824 */ /* 0x040fe400078e0200 */
[----:B------:R-:W-:Y:S02]  /*9170*/  VIADD R13, R13, 0x1 ;  /* 0x000000010d0d7836 */ /* 0x000fe40000000000 */
[----:B------:R-:W0:Y:S03]  /*9180*/  SYNCS.PHASECHK.TRANS64.TRYWAIT P0, [R6+URZ], R3 ;  /* 0x00000003060075a7 */ /* 0x000e26000800017f */
[----:B------:R-:W-:-:S04]  /*9190*/  ISETP.NE.AND P1, PT, R13, 0x7, PT ;  /* 0x000000070d00780c */ /* 0x000fc80003f25270 */
[----:B------:R-:W-:Y:S02]  /*91a0*/  SEL R2, RZ, 0x1, P1 ;  /* 0x00000001ff027807 */ /* 0x000fe40000800000 */
[----:B------:R-:W-:Y:S02]  /*91b0*/  SEL R13, R13, RZ, P1 ;  /* 0x000000ff0d0d7207 */ /* 0x000fe40000800000 */
[----:B------:R-:W-:-:S03]  /*91c0*/  LOP3.LUT R8, R5, R2, RZ, 0x3c, !PT ;  /* 0x0000000205087212 */ /* 0x000fc600078e3cff */
[----:B------:R-:W-:Y:S01]  /*91d0*/  IMAD R7, R13, 0x8, R0 ;  /* 0x000000080d077824 */ /* 0x000fe200078e0200 */
[----:B------:R-:W-:Y:S01]  /*91e0*/  SHF.L.U32 R4, R8, 0x1f, RZ ;  /* 0x0000001f08047819 */ /* 0x000fe200000006ff */
[----:B0-----:R-:W-:Y:S06]  /*91f0*/  @!P0 BRA `(.L_x_186) ;  /* 0x0000000400548947 */ /* 0x001fec0003800000 */
.L_x_200:
[----:B------:R-:W1:Y:S01]  /*9200*/  SYNCS.PHASECHK.TRANS64.TRYWAIT P0, [R7+URZ], R4 ;  /* 0x00000004070075a7 */ /* 0x000e62000800017f */
[----:B------:R-:W-:-:S05]  /*9210*/  VIADD R2, R13, 0x1 ;  /* 0x000000010d027836 */ /* 0x000fca0000000000 */
[----:B------:R-:W-:-:S04]  /*9220*/  ISETP.NE.AND P1, PT, R2, 0x7, PT ;  /* 0x000000070200780c */ /* 0x000fc80003f25270 */
[----:B0-----:R-:W-:Y:S02]  /*9230*/  SEL R3, RZ, 0x1, P1 ;  /* 0x00000001ff037807 */ /* 0x001fe40000800000 */
[----:B------:R-:W-:Y:S02]  /*9240*/  SEL R9, R2, RZ, P1 ;  /* 0x000000ff02097207 */ /* 0x000fe40000800000 */
[----:B------:R-:W-:-:S03]  /*9250*/  LOP3.LUT R8, R8, R3, RZ, 0x3c, !PT ;  /* 0x0000000308087212 */ /* 0x000fc600078e3cff */
[----:B------:R-:W-:Y:S01]  /*9260*/  IMAD R6, R9, 0x8, R0 ;  /* 0x0000000809067824 */ /* 0x000fe200078e0200 */
[----:B------:R-:W-:Y:S01]  /*9270*/  SHF.L.U32 R5, R8, 0x1f, RZ ;  /* 0x0000001f08057819 */ /* 0x000fe200000006ff */
[----:B-1----:R-:W-:Y:S06]  /*9280*/  @!P0 BRA `(.L_x_187) ;  /* 0x0000000400448947 */ /* 0x002fec0003800000 */
.L_x_201:
[----:B------:R-:W1:Y:S01]  /*9290*/  SYNCS.PHASECHK.TRANS64.TRYWAIT P0, [R6+URZ], R5 ;  /* 0x00000005060075a7 */ /* 0x000e62000800017f */
[----:B------:R-:W-:-:S05]  /*92a0*/  VIADD R2, R9, 0x1 ;  /* 0x0000000109027836 */ /* 0x000fca0000000000 */
[----:B------:R-:W-:-:S04]  /*92b0*/  ISETP.NE.AND P1, PT, R2, 0x7, PT ;  /* 0x000000070200780c */ /* 0x000fc80003f25270 */
[----:B------:R-:W-:Y:S02]  /*92c0*/  SEL R3, RZ, 0x1, P1 ;  /* 0x00000001ff037807 */ /* 0x000fe40000800000 */
[----:B0-----:R-:W-:Y:S02]  /*92d0*/  SEL R7, R2, RZ, P1 ;  /* 0x000000ff02077207 */ /* 0x001fe40000800000 */
[----:B------:R-:W-:-:S03]  /*92e0*/  LOP3.LUT R8, R8, R3, RZ, 0x3c, !PT ;  /* 0x0000000308087212 */ /* 0x000fc600078e3cff */
[----:B------:R-:W-:Y:S01]  /*92f0*/  IMAD R9, R7, 0x8, R0 ;  /* 0x0000000807097824 */ /* 0x000fe200078e0200 */
[----:B------:R-:W-:Y:S01]  /*9300*/  SHF.L.U32 R4, R8, 0x1f, RZ ;  /* 0x0000001f08047819 */ /* 0x000fe200000006ff */
[----:B-1----:R-:W-:Y:S06]  /*9310*/  @!P0 BRA `(.L_x_188) ;  /* 0x0000000400348947 */ /* 0x002fec0003800000 */
.L_x_202:
[----:B------:R-:W1:Y:S01]  /*9320*/  SYNCS.PHASECHK.TRANS64.TRYWAIT P0, [R9+URZ], R4 ;  /* 0x00000004090075a7 */ /* 0x000e62000800017f */
[----:B------:R-:W-:-:S05]  /*9330*/  VIADD R2, R7, 0x1 ;  /* 0x0000000107027836 */ /* 0x000fca0000000000 */
[----:B------:R-:W-:-:S04]  /*9340*/  ISETP.NE.AND P1, PT, R2, 0x7, PT ;  /* 0x000000070200780c */ /* 0x000fc80003f25270 */
[----:B------:R-:W-:Y:S02]  /*9350*/  SEL R3, RZ, 0x1, P1 ;  /* 0x00000001ff037807 */ /* 0x000fe40000800000 */
[----:B------:R-:W-:Y:S02]  /*9360*/  SEL R7, R2, RZ, P1 ;  /* 0x000000ff02077207 */ /* 0x000fe40000800000 */
[----:B------:R-:W-:-:S03]  /*9370*/  LOP3.LUT R8, R8, R3, RZ, 0x3c, !PT ;  /* 0x0000000308087212 */ /* 0x000fc600078e3cff */
[----:B------:R-:W-:Y:S01]  /*9380*/  IMAD R10, R7, 0x8, R0 ;  /* 0x00000008070a7824 */ /* 0x000fe200078e0200 */
[----:B0-----:R-:W-:Y:S01]  /*9390*/  SHF.L.U32 R5, R8, 0x1f, RZ ;  /* 0x0000001f08057819 */ /* 0x001fe200000006ff */
[----:B-1----:R-:W-:Y:S06]  /*93a0*/  @!P0 BRA `(.L_x_189) ;  /* 0x0000000400248947 */ /* 0x002fec0003800000 */
.L_x_203:
[----:B------:R-:W1:Y:S01]  /*93b0*/  SYNCS.PHASECHK.TRANS64.TRYWAIT P0, [R10+URZ], R5 ;  /* 0x000000050a0075a7 */ /* 0x000e62000800017f */
[----:B------:R-:W-:-:S05]  /*93c0*/  VIADD R2, R7, 0x1 ;  /* 0x0000000107027836 */ /* 0x000fca0000000000 */
[----:B------:R-:W-:-:S04]  /*93d0*/  ISETP.NE.AND P1, PT, R2, 0x7, PT ;  /* 0x000000070200780c */ /* 0x000fc80003f25270 */
[----:B------:R-:W-:Y:S02]  /*93e0*/  SEL R3, RZ, 0x1, P1 ;  /* 0x00000001ff037807 */ /* 0x000fe40000800000 */
[----:B------:R-:W-:Y:S02]  /*93f0*/  SEL R7, R2, RZ, P1 ;  /* 0x000000ff02077207 */ /* 0x000fe40000800000 */
[----:B0-----:R-:W-:-:S03]  /*9400*/  LOP3.LUT R9, R8, R3, RZ, 0x3c, !PT ;  /* 0x0000000308097212 */ /* 0x001fc600078e3cff */
[----:B------:R-:W-:Y:S01]  /*9410*/  IMAD R11, R7, 0x8, R0 ;  /* 0x00000008070b7824 */ /* 0x000fe200078e0200 */
[----:B------:R-:W-:Y:S01]  /*9420*/  SHF.L.U32 R6, R9, 0x1f, RZ ;  /* 0x0000001f09067819 */ /* 0x000fe200000006ff */
[----:B-1----:R-:W-:Y:S06]  /*9430*/  @!P0 BRA `(.L_x_190) ;  /* 0x0000000400148947 */ /* 0x002fec0003800000 */
.L_x_204:
[----:B------:R-:W1:Y:S01]  /*9440*/  SYNCS.PHASECHK.TRANS64.TRYWAIT P0, [R11+URZ], R6 ;  /* 0x000000060b0075a7 */ /* 0x000e62000800017f */
[----:B------:R-:W-:-:S05]  /*9450*/  VIADD R2, R7, 0x1 ;  /* 0x0000000107027836 */ /* 0x000fca0000000000 */
[----:B------:R-:W-:-:S04]  /*9460*/  ISETP.NE.AND P1, PT, R2, 0x7, PT ;  /* 0x000000070200780c */ /* 0x000fc80003f25270 */
[----:B------:R-:W-:Y:S02]  /*9470*/  SEL R4, RZ, 0x1, P1 ;  /* 0x00000001ff047807 */ /* 0x000fe40000800000 */
[----:B------:R-:W-:Y:S02]  /*9480*/  SEL R3, R2, RZ, P1 ;  /* 0x000000ff02037207 */ /* 0x000fe40000800000 */
[----:B------:R-:W-:Y:S01]  /*9490*/  LOP3.LUT R4, R9, R4, RZ, 0x3c, !PT ;  /* 0x0000000409047212 */ /* 0x000fe200078e3cff */
[----:B-1----:R-:W-:Y:S06]  /*94a0*/  @!P0 BRA `(.L_x_191) ;  /* 0x00000004000c8947 */ /* 0x002fec0003800000 */
.L_x_205:
[----:B------:R-:W-:Y:S01]  /*94b0*/  IMAD R3, R3, 0x8, R0 ;  /* 0x0000000803037824 */ /* 0x000fe200078e0200 */
[----:B------:R-:W-:-:S07]  /*94c0*/  SHF.L.U32 R0, R4, 0x1f, RZ ;  /* 0x0000001f04007819 */ /* 0x000fce00000006ff */
.L_x_192:
[----:B--2---:R2:W3:Y:S02]  /*94d0*/  SYNCS.PHASECHK.TRANS64.TRYWAIT P0, [R3+URZ], R0 ;  /* 0x00000000030075a7 */ /* 0x0044e4000800017f */
[----:B---3--:R-:W-:Y:S05]  /*94e0*/  @!P0 NANOSLEEP.SYNCS 0x989680 ;  /* 0x009896800000895d */ /* 0x008fea0003900000 */
[----:B------:R-:W3:Y:S02]  /*94f0*/  @!P0 SYNCS.PHASECHK.TRANS64 P0, [R3+URZ], R0 ;  /* 0x00000000030085a7 */ /* 0x000ee4000800007f */
[----:B---3--:R-:W-:Y:S05]  /*9500*/  @!P0 BRA `(.L_x_192) ;  /* 0xfffffffc00f08947 */ /* 0x008fea000383ffff */
.L_x_184:
[----:B------:R-:W-:Y:S05]  /*9510*/  BSYNC B0 ;  /* 0x0000000000007941 */ /* 0x000fea0003800000 */
.L_x_183:
[----:B------:R-:W-:Y:S05]  /*9520*/  EXIT ;  /* 0x000000000000794d */ /* 0x000fea0003800000 */
.L_x_17:
[----:B-1----:R-:W-:-:S04]  /*9530*/  IMAD.U32 R11, RZ, RZ, UR6 ;  /* 0x00000006ff0b7e24 */ /* 0x002fc8000f8e00ff */
[----:B------:R1:W4:Y:S03]  /*9540*/  SYNCS.PHASECHK.TRANS64.TRYWAIT P0, [R11+URZ], R10 ;  /* 0x0000000a0b0075a7 */ /* 0x000326000800017f */
[----:B----4-:R-:W-:Y:S05]  /*9550*/  @!P0 NANOSLEEP.SYNCS 0x989680 ;  /* 0x009896800000895d */ /* 0x010fea0003900000 */
[----:B------:R-:W4:Y:S02]  /*9560*/  @!P0 SYNCS.PHASECHK.TRANS64 P0, [R11+URZ], R10 ;  /* 0x0000000a0b0085a7 */ /* 0x000f24000800007f */
[----:B----4-:R-:W-:Y:S05]  /*9570*/  @!P0 BRA `(.L_x_17) ;  /* 0xfffffffc00ec8947 */ /* 0x010fea000383ffff */
[----:B------:R-:W-:Y:S05]  /*9580*/  BRA `(.L_x_16) ;  /* 0xffffff8000087947 */ /* 0x000fea000383ffff */
.L_x_23:
[----:B-1----:R-:W-:-:S04]  /*9590*/  IMAD.U32 R140, RZ, RZ, UR12 ;  /* 0x0000000cff8c7e24 */ /* 0x002fc8000f8e00ff */
[----:B------:R1:W4:Y:S03]  /*95a0*/  SYNCS.PHASECHK.TRANS64.TRYWAIT P0, [R140+URZ], R11 ;  /* 0x0000000b8c0075a7 */ /* 0x000326000800017f */
[----:B----4-:R-:W-:Y:S05]  /*95b0*/  @!P0 NANOSLEEP.SYNCS 0x989680 ;  /* 0x009896800000895d */ /* 0x010fea0003900000 */
[----:B------:R-:W4:Y:S02]  /*95c0*/  @!P0 SYNCS.PHASECHK.TRANS64 P0, [R140+URZ], R11 ;  /* 0x0000000b8c0085a7 */ /* 0x000f24000800007f */
[----:B----4-:R-:W-:Y:S05]  /*95d0*/  @!P0 BRA `(.L_x_23) ;  /* 0xfffffffc00ec8947 */ /* 0x010fea000383ffff */
[----:B------:R-:W-:Y:S05]  /*95e0*/  BRA `(.L_x_22) ;  /* 0xffffff88007c7947 */ /* 0x000fea000383ffff */
.L_x_170:
[----:B------:R-:W-:Y:S01]  /*95f0*/  BSSY B1, `(.L_x_193) ;  /* 0x0000006000017945 */ /* 0x000fe20003800000 */
[----:B------:R-:W-:-:S07]  /*9600*/  IMAD.MOV.U32 R7, RZ, RZ, -0x1 ;  /* 0xffffffffff077424 */ /* 0x000fce00078e00ff */
[----:B------:R-:W-:Y:S05]  /*9610*/  WARPSYNC.COLLECTIVE R7, `(.L_x_194) ;  /* 0x00000000070c7348 */ /* 0x000fea0003c00000 */
[----:B------:R-:W-:Y:S02]  /*9620*/  ELECT P1, UR62, PT ;  /* 0x00000000003e782f */ /* 0x000fe40003820000 */
[----:B------:R-:W-:Y:S01]  /*9630*/  MOV R7, UR62 ;  /* 0x0000003e00077c02 */ /* 0x000fe20008000f00 */
[----:B------:R-:W-:Y:S10]  /*9640*/  ENDCOLLECTIVE ;  /* 0x000000000000791b */ /* 0x000ff40003800000 */
.L_x_194:
[----:B------:R-:W-:Y:S05]  /*9650*/  BSYNC B1 ;  /* 0x0000000000017941 */ /* 0x000fea0003800000 */
.L_x_193:
[----:B------:R-:W-:Y:S05]  /*9660*/  BRA `(.L_x_195) ;  /* 0xffffffec00d87947 */ /* 0x000fea000383ffff */
.L_x_173:
[----:B-1----:R1:W2:Y:S02]  /*9670*/  SYNCS.PHASECHK.TRANS64.TRYWAIT P1, [R19+URZ+0x38], R10 ;  /* 0x0000380a130075a7 */ /* 0x0022a4000802017f */
[----:B--2---:R-:W-:Y:S05]  /*9680*/  @!P1 NANOSLEEP.SYNCS 0x989680 ;  /* 0x009896800000995d */ /* 0x004fea0003900000 */
[----:B------:R-:W2:Y:S02]  /*9690*/  @!P1 SYNCS.PHASECHK.TRANS64 P1, [R19+URZ+0x38], R10 ;  /* 0x0000380a130095a7 */ /* 0x000ea4000802007f */
[----:B--2---:R-:W-:Y:S05]  /*96a0*/  @!P1 BRA `(.L_x_173) ;  /* 0xfffffffc00f09947 */ /* 0x004fea000383ffff */
[----:B------:R-:W-:Y:S05]  /*96b0*/  BRA `(.L_x_196) ;  /* 0xfffffff0000c7947 */ /* 0x000fea000383ffff */
.L_x_182:
[----:B------:R-:W-:Y:S01]  /*96c0*/  BSSY B0, `(.L_x_197) ;  /* 0x0000006000007945 */ /* 0x000fe20003800000 */
[----:B------:R-:W-:-:S07]  /*96d0*/  IMAD.MOV.U32 R7, RZ, RZ, -0x1 ;  /* 0xffffffffff077424 */ /* 0x000fce00078e00ff */
[----:B------:R-:W-:Y:S05]  /*96e0*/  WARPSYNC.COLLECTIVE R7, `(.L_x_198) ;  /* 0x00000000070c7348 */ /* 0x000fea0003c00000 */
[----:B------:R-:W-:Y:S02]  /*96f0*/  ELECT P1, UR62, PT ;  /* 0x00000000003e782f */ /* 0x000fe40003820000 */
[----:B------:R-:W-:Y:S01]  /*9700*/  MOV R7, UR62 ;  /* 0x0000003e00077c02 */ /* 0x000fe20008000f00 */
[----:B------:R-:W-:Y:S10]  /*9710*/  ENDCOLLECTIVE ;  /* 0x000000000000791b */ /* 0x000ff40003800000 */
.L_x_198:
[----:B------:R-:W-:Y:S05]  /*9720*/  BSYNC B0 ;  /* 0x0000000000007941 */ /* 0x000fea0003800000 */
.L_x_197:
[----:B------:R-:W-:Y:S01]  /*9730*/  PLOP3.LUT P0, PT, P1, PT, PT, 0x80, 0x0 ;  /* 0x000000000000781c */ /* 0x000fe20000f0f070 */
[----:B------:R-:W-:-:S12]  /*9740*/  BRA `(.L_x_199) ;  /* 0xfffffff800587947 */ /* 0x000fd8000383ffff */
.L_x_186:
[----:B0-----:R0:W1:Y:S02]  /*9750*/  SYNCS.PHASECHK.TRANS64.TRYWAIT P0, [R6+URZ], R3 ;  /* 0x00000003060075a7 */ /* 0x001064000800017f */
[----:B-1----:R-:W-:Y:S05]  /*9760*/  @!P0 NANOSLEEP.SYNCS 0x989680 ;  /* 0x009896800000895d */ /* 0x002fea0003900000 */
[----:B------:R-:W1:Y:S02]  /*9770*/  @!P0 SYNCS.PHASECHK.TRANS64 P0, [R6+URZ], R3 ;  /* 0x00000003060085a7 */ /* 0x000e64000800007f */
[----:B-1----:R-:W-:Y:S05]  /*9780*/  @!P0 BRA `(.L_x_186) ;  /* 0xfffffffc00f08947 */ /* 0x002fea000383ffff */
[----:B------:R-:W-:Y:S05]  /*9790*/  BRA `(.L_x_200) ;  /* 0xfffffff800987947 */ /* 0x000fea000383ffff */
.L_x_187:
[----:B0-----:R0:W1:Y:S02]  /*97a0*/  SYNCS.PHASECHK.TRANS64.TRYWAIT P0, [R7+URZ], R4 ;  /* 0x00000004070075a7 */ /* 0x001064000800017f */
[----:B-1----:R-:W-:Y:S05]  /*97b0*/  @!P0 NANOSLEEP.SYNCS 0x989680 ;  /* 0x009896800000895d */ /* 0x002fea0003900000 */
[----:B------:R-:W1:Y:S02]  /*97c0*/  @!P0 SYNCS.PHASECHK.TRANS64 P0, [R7+URZ], R4 ;  /* 0x00000004070085a7 */ /* 0x000e64000800007f */
[----:B-1----:R-:W-:Y:S05]  /*97d0*/  @!P0 BRA `(.L_x_187) ;  /* 0xfffffffc00f08947 */ /* 0x002fea000383ffff */
[----:B------:R-:W-:Y:S05]  /*97e0*/  BRA `(.L_x_201) ;  /* 0xfffffff800a87947 */ /* 0x000fea000383ffff */
.L_x_188:
[----:B0-----:R0:W1:Y:S02]  /*97f0*/  SYNCS.PHASECHK.TRANS64.TRYWAIT P0, [R6+URZ], R5 ;  /* 0x00000005060075a7 */ /* 0x001064000800017f */
[----:B-1----:R-:W-:Y:S05]  /*9800*/  @!P0 NANOSLEEP.SYNCS 0x989680 ;  /* 0x009896800000895d */ /* 0x002fea0003900000 */
[----:B------:R-:W1:Y:S02]  /*9810*/  @!P0 SYNCS.PHASECHK.TRANS64 P0, [R6+URZ], R5 ;  /* 0x00000005060085a7 */ /* 0x000e64000800007f */
[----:B-1----:R-:W-:Y:S05]  /*9820*/  @!P0 BRA `(.L_x_188) ;  /* 0xfffffffc00f08947 */ /* 0x002fea000383ffff */
[----:B------:R-:W-:Y:S05]  /*9830*/  BRA `(.L_x_202) ;  /* 0xfffffff800b87947 */ /* 0x000fea000383ffff */
.L_x_189:
[----:B0-----:R0:W1:Y:S02]  /*9840*/  SYNCS.PHASECHK.TRANS64.TRYWAIT P0, [R9+URZ], R4 ;  /* 0x00000004090075a7 */ /* 0x001064000800017f */
[----:B-1----:R-:W-:Y:S05]  /*9850*/  @!P0 NANOSLEEP.SYNCS 0x989680 ;  /* 0x009896800000895d */ /* 0x002fea0003900000 */
[----:B------:R-:W1:Y:S02]  /*9860*/  @!P0 SYNCS.PHASECHK.TRANS64 P0, [R9+URZ], R4 ;  /* 0x00000004090085a7 */ /* 0x000e64000800007f */
[----:B-1----:R-:W-:Y:S05]  /*9870*/  @!P0 BRA `(.L_x_189) ;  /* 0xfffffffc00f08947 */ /* 0x002fea000383ffff */
[----:B------:R-:W-:Y:S05]  /*9880*/  BRA `(.L_x_203) ;  /* 0xfffffff800c87947 */ /* 0x000fea000383ffff */
.L_x_190:
[----:B0-----:R0:W1:Y:S02]  /*9890*/  SYNCS.PHASECHK.TRANS64.TRYWAIT P0, [R10+URZ], R5 ;  /* 0x000000050a0075a7 */ /* 0x001064000800017f */
[----:B-1----:R-:W-:Y:S05]  /*98a0*/  @!P0 NANOSLEEP.SYNCS 0x989680 ;  /* 0x009896800000895d */ /* 0x002fea0003900000 */
[----:B------:R-:W1:Y:S02]  /*98b0*/  @!P0 SYNCS.PHASECHK.TRANS64 P0, [R10+URZ], R5 ;  /* 0x000000050a0085a7 */ /* 0x000e64000800007f */
[----:B-1----:R-:W-:Y:S05]  /*98c0*/  @!P0 BRA `(.L_x_190) ;  /* 0xfffffffc00f08947 */ /* 0x002fea000383ffff */
[----:B------:R-:W-:Y:S05]  /*98d0*/  BRA `(.L_x_204) ;  /* 0xfffffff800d87947 */ /* 0x000fea000383ffff */
.L_x_191:
[----:B-1----:R1:W2:Y:S02]  /*98e0*/  SYNCS.PHASECHK.TRANS64.TRYWAIT P0, [R11+URZ], R6 ;  /* 0x000000060b0075a7 */ /* 0x0022a4000800017f */
[----:B--2---:R-:W-:Y:S05]  /*98f0*/  @!P0 NANOSLEEP.SYNCS 0x989680 ;  /* 0x009896800000895d */ /* 0x004fea0003900000 */
[----:B------:R-:W2:Y:S02]  /*9900*/  @!P0 SYNCS.PHASECHK.TRANS64 P0, [R11+URZ], R6 ;  /* 0x000000060b0085a7 */ /* 0x000ea4000800007f */
[----:B--2---:R-:W-:Y:S05]  /*9910*/  @!P0 BRA `(.L_x_191) ;  /* 0xfffffffc00f08947 */ /* 0x004fea000383ffff */
[----:B------:R-:W-:Y:S05]  /*9920*/  BRA `(.L_x_205) ;  /* 0xfffffff800e07947 */ /* 0x000fea000383ffff */
.L_x_206:
[----:B------:R-:W-:-:S00]  /*9930*/  BRA `(.L_x_206) ;  /* 0xfffffffc00fc7947 */ /* 0x000fc0000383ffff */
[----:B------:R-:W-:-:S00]  /*9940*/  NOP ;  /* 0x0000000000007918 */ /* 0x000fc00000000000 */
        /* <DEDUP_REMOVED lines=11> */
.L_x_207:


//--------------------- .nv.shared._ZN7cutlass13device_kernelINS_4gemm6kernel13GemmUniversalIN4cute5tupleIJiiiiEEENS1_10collective13CollectiveMmaINS1_37MainloopSm90TmaGmmaWarpSpecializedFP8ILi7ENS5_IJNS4_1CILi1EEESB_SB_EEENS1_35KernelTmaWarpSpecializedCooperativeEEENS5_IJNSA_ILi128EEESF_SF_EEENS_12float_e4m3_tENS5_IJlSB_lEEESH_SI_NS4_8TiledMMAINS4_8MMA_AtomIJNS4_4SM904GMMA31MMA_64x128x32_F32E4M3E4M3_SS_TNILNSM_7ScaleInE1ELSO_1EEEEEENS4_6LayoutINS5_IJNSA_ILi2EEESB_SB_EEENS5_IJSB_NSA_ILi0EEESU_EEEEENS5_IJNS4_10UnderscoreESX_SX_EEEEENS4_13SM90_TMA_LOADENS4_14ComposedLayoutINS4_7SwizzleILi3ELi4ELi3EEENS4_18smem_ptr_flag_bitsILi8EEENSR_INS5_IJNSA_ILi8EEESF_EEENS5_IJSF_SB_EEEEEEEvNS4_8identityES10_S1A_vS1B_EENS_8epilogue10collective6detail29Sm90TmaWarpSpecializedAdapterINS1E_15DefaultEpilogueISH_SI_SI_NS1D_6thread17LinearCombinationISH_Li1EffLNS1I_9ScaleType4KindE0ELNS_15FloatRoundStyleE2ESH_EENS1_15EpilogueDefaultEEEEEvvEEEEvNT_6ParamsE --------------------------
	.section	.nv.shared._ZN7cutlass13device_kernelINS_4gemm6kernel13GemmUniversalIN4cute5tupleIJiiiiEEENS1_10collective13CollectiveMmaINS1_37MainloopSm90TmaGmmaWarpSpecializedFP8ILi7ENS5_IJNS4_1CILi1EEESB_SB_EEENS1_35KernelTmaWarpSpecializedCooperativeEEENS5_IJNSA_ILi128EEESF_SF_EEENS_12float_e4m3_tENS5_IJlSB_lEEESH_SI_NS4_8TiledMMAINS4_8MMA_AtomIJNS4_4SM904GMMA31MMA_64x128x32_F32E4M3E4M3_SS_TNILNSM_7ScaleInE1ELSO_1EEEEEENS4_6LayoutINS5_IJNSA_ILi2EEESB_SB_EEENS5_IJSB_NSA_ILi0EEESU_EEEEENS5_IJNS4_10UnderscoreESX_SX_EEEEENS4_13SM90_TMA_LOADENS4_14ComposedLayoutINS4_7SwizzleILi3ELi4ELi3EEENS4_18smem_ptr_flag_bitsILi8EEENSR_INS5_IJNSA_ILi8EEESF_EEENS5_IJSF_SB_EEEEEEEvNS4_8identityES10_S1A_vS1B_EENS_8epilogue10collective6detail29Sm90TmaWarpSpecializedAdapterINS1E_15DefaultEpilogueISH_SI_SI_NS1D_6thread17LinearCombinationISH_Li1EffLNS1I_9ScaleType4KindE0ELNS_15FloatRoundStyleE2ESH_EENS1_15EpilogueDefaultEEEEEvvEEEEvNT_6ParamsE,"aw",@nobits
	.sectionflags	@""
	.align	16
	.zero		1024


//--------------------- .nv.shared.reserved.0     --------------------------
	.section	.nv.shared.reserved.0,"aw",@nobits
	.weak		__nv_reservedSMEM_offset_0_alias
	.size		__nv_reservedSMEM_offset_0_alias, 0, 0
	.other		__nv_reservedSMEM_offset_0_alias,@"STO_CUDA_RESERVED_SHARED STV_DEFAULT"
__nv_reservedSMEM_offset_0_alias:
	.zero		0


//--------------------- .nv.global                --------------------------
	.section	.nv.global,"aw",@nobits
.nv.global:
	.type		_ZN39_INTERNAL_0eba32ce_4_k_cu_6880c4a2_45194cute1_E,@object
	.size		_ZN39_INTERNAL_0eba32ce_4_k_cu_6880c4a2_45194cute1_E,(_ZN39_INTERNAL_0eba32ce_4_k_cu_6880c4a2_45194cuda3std3__45__cpo6cbeginE - _ZN39_INTERNAL_0eba32ce_4_k_cu_6880c4a2_45194cute1_E)
_ZN39_INTERNAL_0eba32ce_4_k_cu_6880c4a2_45194cute1_E:
	.zero		1
	.type		_ZN39_INTERNAL_0eba32ce_4_k_cu_6880c4a2_45194cuda3std3__45__cpo6cbeginE,@object
	.size		_ZN39_INTERNAL_0eba32ce_4_k_cu_6880c4a2_45194cuda3std3__45__cpo6cbeginE,(_ZN39_INTERNAL_0eba32ce_4_k_cu_6880c4a2_45194cuda3std3__48in_placeE - _ZN39_INTERNAL_0eba32ce_4_k_cu_6880c4a2_45194cuda3std3__45__cpo6cbeginE)
_ZN39_INTERNAL_0eba32ce_4_k_cu_6880c4a2_45194cuda3std3__45__cpo6cbeginE:
	.zero		1
	.type		_ZN39_INTERNAL_0eba32ce_4_k_cu_6880c4a2_45194cuda3std3__48in_placeE,@object
	.size		_ZN39_INTERNAL_0eba32ce_4_k_cu_6880c4a2_45194cuda3std3__48in_placeE,(_ZN39_INTERNAL_0eba32ce_4_k_cu_6880c4a2_45194cuda3std6ranges3__45__cpo9iter_moveE - _ZN39_INTERNAL_0eba32ce_4_k_cu_6880c4a2_45194cuda3std3__48in_placeE)
_ZN39_INTERNAL_0eba32ce_4_k_cu_6880c4a2_45194cuda3std3__48in_placeE:
	.zero		1
	.type		_ZN39_INTERNAL_0eba32ce_4_k_cu_6880c4a2_45194cuda3std6ranges3__45__cpo9iter_moveE,@object
	.size		_ZN39_INTERNAL_0eba32ce_4_k_cu_6880c4a2_45194cuda3std6ranges3__45__cpo9iter_moveE,(_ZN39_INTERNAL_0eba32ce_4_k_cu_6880c4a2_45194cuda3std3__45__cpo5beginE - _ZN39_INTERNAL_0eba32ce_4_k_cu_6880c4a2_45194cuda3std6ranges3__45__cpo9iter_moveE)
_ZN39_INTERNAL_0eba32ce_4_k_cu_6880c4a2_45194cuda3std6ranges3__45__cpo9iter_moveE:
	.zero		1
	.type		_ZN39_INTERNAL_0eba32ce_4_k_cu_6880c4a2_45194cuda3std3__45__cpo5beginE,@object
	.size		_ZN39_INTERNAL_0eba32ce_4_k_cu_6880c4a2_45194cuda3std3__45__cpo5beginE,(_ZN39_INTERNAL_0eba32ce_4_k_cu_6880c4a2_45194cuda3std3__441_GLOBAL__N__0eba32ce_4_k_cu_6880c4a2_45196ignoreE - _ZN39_INTERNAL_0eba32ce_4_k_cu_6880c4a2_45194cuda3std3__45__cpo5beginE)
_ZN39_INTERNAL_0eba32ce_4_k_cu_6880c4a2_45194cuda3std3__45__cpo5beginE:
	.zero		1
	.type		_ZN39_INTERNAL_0eba32ce_4_k_cu_6880c4a2_45194cuda3std3__441_GLOBAL__N__0eba32ce_4_k_cu_6880c4a2_45196ignoreE,@object
	.size		_ZN39_INTERNAL_0eba32ce_4_k_cu_6880c4a2_45194cuda3std3__441_GLOBAL__N__0eba32ce_4_k_cu_6880c4a2_45196ignoreE,(_ZN39_INTERNAL_0eba32ce_4_k_cu_6880c4a2_45194cute7productE - _ZN39_INTERNAL_0eba32ce_4_k_cu_6880c4a2_45194cuda3std3__441_GLOBAL__N__0eba32ce_4_k_cu_6880c4a2_45196ignoreE)
_ZN39_INTERNAL_0eba32ce_4_k_cu_6880c4a2_45194cuda3std3__441_GLOBAL__N__0eba32ce_4_k_cu_6880c4a2_45196ignoreE:
	.zero		1
	.type		_ZN39_INTERNAL_0eba32ce_4_k_cu_6880c4a2_45194cute7productE,@object
	.size		_ZN39_INTERNAL_0eba32ce_4_k_cu_6880c4a2_45194cute7productE,(_ZN39_INTERNAL_0eba32ce_4_k_cu_6880c4a2_45194cuda3std3__45__cpo3endE - _ZN39_INTERNAL_0eba32ce_4_k_cu_6880c4a2_45194cute7productE)
_ZN39_INTERNAL_0eba32ce_4_k_cu_6880c4a2_45194cute7productE:
	.zero		1
	.type		_ZN39_INTERNAL_0eba32ce_4_k_cu_6880c4a2_45194cuda3std3__45__cpo3endE,@object
	.size		_ZN39_INTERNAL_0eba32ce_4_k_cu_6880c4a2_45194cuda3std3__45__cpo3endE,(_ZN39_INTERNAL_0eba32ce_4_k_cu_6880c4a2_45194cuda3std3__419piecewise_constructE - _ZN39_INTERNAL_0eba32ce_4_k_cu_6880c4a2_45194cuda3std3__45__cpo3endE)
_ZN39_INTERNAL_0eba32ce_4_k_cu_6880c4a2_45194cuda3std3__45__cpo3endE:
	.zero		1
	.type		_ZN39_INTERNAL_0eba32ce_4_k_cu_6880c4a2_45194cuda3std3__419piecewise_constructE,@object
	.size		_ZN39_INTERNAL_0eba32ce_4_k_cu_6880c4a2_45194cuda3std3__419piecewise_constructE,(_ZN39_INTERNAL_0eba32ce_4_k_cu_6880c4a2_45194cuda3std3__45__cpo4cendE - _ZN39_INTERNAL_0eba32ce_4_k_cu_6880c4a2_45194cuda3std3__419piecewise_constructE)
_ZN39_INTERNAL_0eba32ce_4_k_cu_6880c4a2_45194cuda3std3__419piecewise_constructE:
	.zero		1
	.type		_ZN39_INTERNAL_0eba32ce_4_k_cu_6880c4a2_45194cuda3std3__45__cpo4cendE,@object
	.size		_ZN39_INTERNAL_0eba32ce_4_k_cu_6880c4a2_45194cuda3std3__45__cpo4cendE,(_ZN39_INTERNAL_0eba32ce_4_k_cu_6880c4a2_45194cuda3std6ranges3__45__cpo4swapE - _ZN39_INTERNAL_0eba32ce_4_k_cu_6880c4a2_45194cuda3std3__45__cpo4cendE)
_ZN39_INTERNAL_0eba32ce_4_k_cu_6880c4a2_45194cuda3std3__45__cpo4cendE:
	.zero		1
	.type		_ZN39_INTERNAL_0eba32ce_4_k_cu_6880c4a2_45194cuda3std6ranges3__45__cpo4swapE,@object
	.size		_ZN39_INTERNAL_0eba32ce_4_k_cu_6880c4a2_45194cuda3std6ranges3__45__cpo4swapE,(.L_7 - _ZN39_INTERNAL_0eba32ce_4_k_cu_6880c4a2_45194cuda3std6ranges3__45__cpo4swapE)
_ZN39_INTERNAL_0eba32ce_4_k_cu_6880c4a2_45194cuda3std6ranges3__45__cpo4swapE:
	.zero		1
.L_7:


//--------------------- .nv.constant0._ZN7cutlass13device_kernelINS_4gemm6kernel13GemmUniversalIN4cute5tupleIJiiiiEEENS1_10collective13CollectiveMmaINS1_37MainloopSm90TmaGmmaWarpSpecializedFP8ILi7ENS5_IJNS4_1CILi1EEESB_SB_EEENS1_35KernelTmaWarpSpecializedCooperativeEEENS5_IJNSA_ILi128EEESF_SF_EEENS_12float_e4m3_tENS5_IJlSB_lEEESH_SI_NS4_8TiledMMAINS4_8MMA_AtomIJNS4_4SM904GMMA31MMA_64x128x32_F32E4M3E4M3_SS_TNILNSM_7ScaleInE1ELSO_1EEEEEENS4_6LayoutINS5_IJNSA_ILi2EEESB_SB_EEENS5_IJSB_NSA_ILi0EEESU_EEEEENS5_IJNS4_10UnderscoreESX_SX_EEEEENS4_13SM90_TMA_LOADENS4_14ComposedLayoutINS4_7SwizzleILi3ELi4ELi3EEENS4_18smem_ptr_flag_bitsILi8EEENSR_INS5_IJNSA_ILi8EEESF_EEENS5_IJSF_SB_EEEEEEEvNS4_8identityES10_S1A_vS1B_EENS_8epilogue10collective6detail29Sm90TmaWarpSpecializedAdapterINS1E_15DefaultEpilogueISH_SI_SI_NS1D_6thread17LinearCombinationISH_Li1EffLNS1I_9ScaleType4KindE0ELNS_15FloatRoundStyleE2ESH_EENS1_15EpilogueDefaultEEEEEvvEEEEvNT_6ParamsE --------------------------
	.section	.nv.constant0._ZN7cutlass13device_kernelINS_4gemm6kernel13GemmUniversalIN4cute5tupleIJiiiiEEENS1_10collective13CollectiveMmaINS1_37MainloopSm90TmaGmmaWarpSpecializedFP8ILi7ENS5_IJNS4_1CILi1EEESB_SB_EEENS1_35KernelTmaWarpSpecializedCooperativeEEENS5_IJNSA_ILi128EEESF_SF_EEENS_12float_e4m3_tENS5_IJlSB_lEEESH_SI_NS4_8TiledMMAINS4_8MMA_AtomIJNS4_4SM904GMMA31MMA_64x128x32_F32E4M3E4M3_SS_TNILNSM_7ScaleInE1ELSO_1EEEEEENS4_6LayoutINS5_IJNSA_ILi2EEESB_SB_EEENS5_IJSB_NSA_ILi0EEESU_EEEEENS5_IJNS4_10UnderscoreESX_SX_EEEEENS4_13SM90_TMA_LOADENS4_14ComposedLayoutINS4_7SwizzleILi3ELi4ELi3EEENS4_18smem_ptr_flag_bitsILi8EEENSR_INS5_IJNSA_ILi8EEESF_EEENS5_IJSF_SB_EEEEEEEvNS4_8identityES10_S1A_vS1B_EENS_8epilogue10collective6detail29Sm90TmaWarpSpecializedAdapterINS1E_15DefaultEpilogueISH_SI_SI_NS1D_6thread17LinearCombinationISH_Li1EffLNS1I_9ScaleType4KindE0ELNS_15FloatRoundStyleE2ESH_EENS1_15EpilogueDefaultEEEEEvvEEEEvNT_6ParamsE,"a",@progbits
	.sectionflags	@""
	.align	4
.nv.constant0._ZN7cutlass13device_kernelINS_4gemm6kernel13GemmUniversalIN4cute5tupleIJiiiiEEENS1_10collective13CollectiveMmaINS1_37MainloopSm90TmaGmmaWarpSpecializedFP8ILi7ENS5_IJNS4_1CILi1EEESB_SB_EEENS1_35KernelTmaWarpSpecializedCooperativeEEENS5_IJNSA_ILi128EEESF_SF_EEENS_12float_e4m3_tENS5_IJlSB_lEEESH_SI_NS4_8TiledMMAINS4_8MMA_AtomIJNS4_4SM904GMMA31MMA_64x128x32_F32E4M3E4M3_SS_TNILNSM_7ScaleInE1ELSO_1EEEEEENS4_6LayoutINS5_IJNSA_ILi2EEESB_SB_EEENS5_IJSB_NSA_ILi0EEESU_EEEEENS5_IJNS4_10UnderscoreESX_SX_EEEEENS4_13SM90_TMA_LOADENS4_14ComposedLayoutINS4_7SwizzleILi3ELi4ELi3EEENS4_18smem_ptr_flag_bitsILi8EEENSR_INS5_IJNSA_ILi8EEESF_EEENS5_IJSF_SB_EEEEEEEvNS4_8identityES10_S1A_vS1B_EENS_8epilogue10collective6detail29Sm90TmaWarpSpecializedAdapterINS1E_15DefaultEpilogueISH_SI_SI_NS1D_6thread17LinearCombinationISH_Li1EffLNS1I_9ScaleType4KindE0ELNS_15FloatRoundStyleE2ESH_EENS1_15EpilogueDefaultEEEEEvvEEEEvNT_6ParamsE:
	.zero		1664


//--------------------- SYMBOLS --------------------------

	.type		.nv.reservedSmem.offset0,@object
	.size		.nv.reservedSmem.offset0,0x4
